// auto-generated by cutlass_sweep.gemm — config: {"arch": "sm_90", "cluster_m": 2, "cluster_n": 2, "dtype": "bf16", "stages": 0, "tile_k": 32, "tile_m": 128, "tile_n": 128}
#include "cutlass/cutlass.h"
#include "cutlass/gemm/collective/collective_builder.hpp"
#include "cutlass/gemm/device/gemm_universal_adapter.h"
#include "cutlass/gemm/kernel/gemm_universal.hpp"
#include "cutlass/epilogue/collective/collective_builder.hpp"

using ElemA = cutlass::bfloat16_t;
using ElemB = cutlass::bfloat16_t;
using ElemCD = cutlass::bfloat16_t;
using Acc  = float;
using TileShape    = cute::Shape<cute::_128, cute::_128, cute::_32>;
using ClusterShape = cute::Shape<cute::_2, cute::_2, cute::_1>;

using CollectiveEpilogue = typename cutlass::epilogue::collective::CollectiveBuilder<
    cutlass::arch::Sm90, cutlass::arch::OpClassTensorOp,
    TileShape, ClusterShape,
    cutlass::epilogue::collective::EpilogueTileAuto,
    Acc, Acc,
    ElemCD, cutlass::layout::RowMajor, 128 / cutlass::sizeof_bits<ElemCD>::value,
    ElemCD, cutlass::layout::RowMajor, 128 / cutlass::sizeof_bits<ElemCD>::value,
    cutlass::epilogue::collective::EpilogueScheduleAuto
  >::CollectiveOp;

using CollectiveMainloop = typename cutlass::gemm::collective::CollectiveBuilder<
    cutlass::arch::Sm90, cutlass::arch::OpClassTensorOp,
    ElemA, cutlass::layout::RowMajor, 128 / cutlass::sizeof_bits<ElemA>::value,
    ElemB, cutlass::layout::ColumnMajor, 128 / cutlass::sizeof_bits<ElemB>::value,
    Acc,
    TileShape, ClusterShape,
    cutlass::gemm::collective::StageCountAutoCarveout<static_cast<int>(sizeof(typename CollectiveEpilogue::SharedStorage))>,
    cutlass::gemm::collective::KernelScheduleAuto
  >::CollectiveOp;

using GemmKernel = cutlass::gemm::kernel::GemmUniversal<
    cute::Shape<int,int,int,int>,
    CollectiveMainloop,
    CollectiveEpilogue
>;
using Gemm = cutlass::gemm::device::GemmUniversalAdapter<GemmKernel>;

// Force the device kernel symbol into the cubin without needing a host main.
auto* _anchor = &cutlass::device_kernel<GemmKernel>;


// ===== COMPILED SASS (sm_90a) =====

	.target	sm_90a

	.elftype	@"ET_EXEC"


//--------------------- .note.nv.tkinfo           --------------------------
	.section	.note.nv.tkinfo,"",@"SHT_NOTE"
	.sectionflags	@"SHF_NOTE_NV_TKINFO"
	.tkinfo
        /*0018*/ 	.word	0x00000002
        /*0030*/ 	.string	""
        /*0030*/ 	.string	"ptxas"
        /*0030*/ 	.string	"Cuda compilation tools, release 13.0, V13.0.88"
        /*0030*/ 	.string	"Build cuda_13.0.r13.0/compiler.36424714_0"
        /*0030*/ 	.string	"-arch sm_90a -m 64 "



//--------------------- .note.nv.cuinfo           --------------------------
	.section	.note.nv.cuinfo,"",@"SHT_NOTE"
	.sectionflags	@"SHF_NOTE_NV_CUINFO"
        /*0018*/ 	.short	0x0002
        /*001a*/ 	.short	0x005a
        /*001c*/ 	.short	0x0082
	.zero		2


//--------------------- .nv.info                  --------------------------
	.section	.nv.info,"",@"SHT_CUDA_INFO"
	.align	4


	//----- nvinfo : EIATTR_REGCOUNT
	.align		4
        /*0000*/ 	.byte	0x04, 0x2f
        /*0002*/ 	.short	(.L_15 - .L_14)
	.align		4
.L_14:
        /*0004*/ 	.word	index@(_ZN7cutlass13device_kernelINS_4gemm6kernel13GemmUniversalIN4cute5tupleIJiiiiEEENS1_10collective13CollectiveMmaINS1_34MainloopSm90TmaGmmaWarpSpecializedILi14ENS5_IJNS4_1CILi2EEESB_NSA_ILi1EEEEEENS1_35KernelTmaWarpSpecializedCooperativeEEENS5_IJNSA_ILi128EEESG_NSA_ILi32EEEEEENS_10bfloat16_tENS5_IJlSC_lEEESJ_SK_NS4_8TiledMMAINS4_8MMA_AtomIJNS4_4SM904GMMA28MMA_64x128x16_F32BF16BF16_SSILNSO_5MajorE0ELSQ_0ELNSO_7ScaleInE1ELSR_1EEEEEENS4_6LayoutINS5_IJSB_SC_SC_EEENS5_IJSC_NSA_ILi0EEESW_EEEEENS5_IJNS4_10UnderscoreESZ_SZ_EEEEENS4_23SM90_TMA_LOAD_MULTICASTENS4_14ComposedLayoutINS4_7SwizzleILi2ELi4ELi3EEENS4_18smem_ptr_flag_bitsILi16EEENSU_INS5_IJNSA_ILi8EEESH_EEENS5_IJSH_SC_EEEEEEEvNS4_8identityES12_S1C_vS1D_EENS_8epilogue10collective6detail29Sm90TmaWarpSpecializedAdapterINS1G_15DefaultEpilogueISJ_SK_SK_NS1F_6thread17LinearCombinationISJ_Li1EffLNS1K_9ScaleType4KindE0ELNS_15FloatRoundStyleE2ESJ_EENS1_15EpilogueDefaultEEEEEvvEEEEvNT_6ParamsE)
        /*0008*/ 	.word	0x000000a8


	//----- nvinfo : EIATTR_FRAME_SIZE
	.align		4
.L_15:
        /*000c*/ 	.byte	0x04, 0x11
        /*000e*/ 	.short	(.L_17 - .L_16)
	.align		4
.L_16:
        /*0010*/ 	.word	index@(_ZN7cutlass13device_kernelINS_4gemm6kernel13GemmUniversalIN4cute5tupleIJiiiiEEENS1_10collective13CollectiveMmaINS1_34MainloopSm90TmaGmmaWarpSpecializedILi14ENS5_IJNS4_1CILi2EEESB_NSA_ILi1EEEEEENS1_35KernelTmaWarpSpecializedCooperativeEEENS5_IJNSA_ILi128EEESG_NSA_ILi32EEEEEENS_10bfloat16_tENS5_IJlSC_lEEESJ_SK_NS4_8TiledMMAINS4_8MMA_AtomIJNS4_4SM904GMMA28MMA_64x128x16_F32BF16BF16_SSILNSO_5MajorE0ELSQ_0ELNSO_7ScaleInE1ELSR_1EEEEEENS4_6LayoutINS5_IJSB_SC_SC_EEENS5_IJSC_NSA_ILi0EEESW_EEEEENS5_IJNS4_10UnderscoreESZ_SZ_EEEEENS4_23SM90_TMA_LOAD_MULTICASTENS4_14ComposedLayoutINS4_7SwizzleILi2ELi4ELi3EEENS4_18smem_ptr_flag_bitsILi16EEENSU_INS5_IJNSA_ILi8EEESH_EEENS5_IJSH_SC_EEEEEEEvNS4_8identityES12_S1C_vS1D_EENS_8epilogue10collective6detail29Sm90TmaWarpSpecializedAdapterINS1G_15DefaultEpilogueISJ_SK_SK_NS1F_6thread17LinearCombinationISJ_Li1EffLNS1K_9ScaleType4KindE0ELNS_15FloatRoundStyleE2ESJ_EENS1_15EpilogueDefaultEEEEEvvEEEEvNT_6ParamsE)
        /*0014*/ 	.word	0x00000000


	//----- nvinfo : EIATTR_MIN_STACK_SIZE
	.align		4
.L_17:
        /*0018*/ 	.byte	0x04, 0x12
        /*001a*/ 	.short	(.L_19 - .L_18)
	.align		4
.L_18:
        /*001c*/ 	.word	index@(_ZN7cutlass13device_kernelINS_4gemm6kernel13GemmUniversalIN4cute5tupleIJiiiiEEENS1_10collective13CollectiveMmaINS1_34MainloopSm90TmaGmmaWarpSpecializedILi14ENS5_IJNS4_1CILi2EEESB_NSA_ILi1EEEEEENS1_35KernelTmaWarpSpecializedCooperativeEEENS5_IJNSA_ILi128EEESG_NSA_ILi32EEEEEENS_10bfloat16_tENS5_IJlSC_lEEESJ_SK_NS4_8TiledMMAINS4_8MMA_AtomIJNS4_4SM904GMMA28MMA_64x128x16_F32BF16BF16_SSILNSO_5MajorE0ELSQ_0ELNSO_7ScaleInE1ELSR_1EEEEEENS4_6LayoutINS5_IJSB_SC_SC_EEENS5_IJSC_NSA_ILi0EEESW_EEEEENS5_IJNS4_10UnderscoreESZ_SZ_EEEEENS4_23SM90_TMA_LOAD_MULTICASTENS4_14ComposedLayoutINS4_7SwizzleILi2ELi4ELi3EEENS4_18smem_ptr_flag_bitsILi16EEENSU_INS5_IJNSA_ILi8EEESH_EEENS5_IJSH_SC_EEEEEEEvNS4_8identityES12_S1C_vS1D_EENS_8epilogue10collective6detail29Sm90TmaWarpSpecializedAdapterINS1G_15DefaultEpilogueISJ_SK_SK_NS1F_6thread17LinearCombinationISJ_Li1EffLNS1K_9ScaleType4KindE0ELNS_15FloatRoundStyleE2ESJ_EENS1_15EpilogueDefaultEEEEEvvEEEEvNT_6ParamsE)
        /*0020*/ 	.word	0x00000000
.L_19:


//--------------------- .nv.compat                --------------------------
	.section	.nv.compat,"",@"SHT_CUDA_COMPAT_INFO"
	.align	4
        /*0000*/ 	.byte	0x02, 0x09, 0x01, 0x00, 0x02, 0x02, 0x04, 0x00, 0x02, 0x05, 0x05, 0x00, 0x03, 0x07, 0x01, 0x01
        /*0010*/ 	.byte	0x02, 0x03, 0x01, 0x00, 0x02, 0x06, 0x01, 0x00, 0x04, 0x0b, 0x08, 0x00, 0x00, 0x00, 0x00, 0x00
        /*0020*/ 	.byte	0x00, 0x00, 0x00, 0x00


//--------------------- .nv.info._ZN7cutlass13device_kernelINS_4gemm6kernel13GemmUniversalIN4cute5tupleIJiiiiEEENS1_10collective13CollectiveMmaINS1_34MainloopSm90TmaGmmaWarpSpecializedILi14ENS5_IJNS4_1CILi2EEESB_NSA_ILi1EEEEEENS1_35KernelTmaWarpSpecializedCooperativeEEENS5_IJNSA_ILi128EEESG_NSA_ILi32EEEEEENS_10bfloat16_tENS5_IJlSC_lEEESJ_SK_NS4_8TiledMMAINS4_8MMA_AtomIJNS4_4SM904GMMA28MMA_64x128x16_F32BF16BF16_SSILNSO_5MajorE0ELSQ_0ELNSO_7ScaleInE1ELSR_1EEEEEENS4_6LayoutINS5_IJSB_SC_SC_EEENS5_IJSC_NSA_ILi0EEESW_EEEEENS5_IJNS4_10UnderscoreESZ_SZ_EEEEENS4_23SM90_TMA_LOAD_MULTICASTENS4_14ComposedLayoutINS4_7SwizzleILi2ELi4ELi3EEENS4_18smem_ptr_flag_bitsILi16EEENSU_INS5_IJNSA_ILi8EEESH_EEENS5_IJSH_SC_EEEEEEEvNS4_8identityES12_S1C_vS1D_EENS_8epilogue10collective6detail29Sm90TmaWarpSpecializedAdapterINS1G_15DefaultEpilogueISJ_SK_SK_NS1F_6thread17LinearCombinationISJ_Li1EffLNS1K_9ScaleType4KindE0ELNS_15FloatRoundStyleE2ESJ_EENS1_15EpilogueDefaultEEEEEvvEEEEvNT_6ParamsE --------------------------
	.section	.nv.info._ZN7cutlass13device_kernelINS_4gemm6kernel13GemmUniversalIN4cute5tupleIJiiiiEEENS1_10collective13CollectiveMmaINS1_34MainloopSm90TmaGmmaWarpSpecializedILi14ENS5_IJNS4_1CILi2EEESB_NSA_ILi1EEEEEENS1_35KernelTmaWarpSpecializedCooperativeEEENS5_IJNSA_ILi128EEESG_NSA_ILi32EEEEEENS_10bfloat16_tENS5_IJlSC_lEEESJ_SK_NS4_8TiledMMAINS4_8MMA_AtomIJNS4_4SM904GMMA28MMA_64x128x16_F32BF16BF16_SSILNSO_5MajorE0ELSQ_0ELNSO_7ScaleInE1ELSR_1EEEEEENS4_6LayoutINS5_IJSB_SC_SC_EEENS5_IJSC_NSA_ILi0EEESW_EEEEENS5_IJNS4_10UnderscoreESZ_SZ_EEEEENS4_23SM90_TMA_LOAD_MULTICASTENS4_14ComposedLayoutINS4_7SwizzleILi2ELi4ELi3EEENS4_18smem_ptr_flag_bitsILi16EEENSU_INS5_IJNSA_ILi8EEESH_EEENS5_IJSH_SC_EEEEEEEvNS4_8identityES12_S1C_vS1D_EENS_8epilogue10collective6detail29Sm90TmaWarpSpecializedAdapterINS1G_15DefaultEpilogueISJ_SK_SK_NS1F_6thread17LinearCombinationISJ_Li1EffLNS1K_9ScaleType4KindE0ELNS_15FloatRoundStyleE2ESJ_EENS1_15EpilogueDefaultEEEEEvvEEEEvNT_6ParamsE,"",@"SHT_CUDA_INFO"
	.sectionflags	@""
	.align	4


	//----- nvinfo : EIATTR_CUDA_API_VERSION
	.align		4
        /*0000*/ 	.byte	0x04, 0x37
        /*0002*/ 	.short	(.L_21 - .L_20)
.L_20:
        /*0004*/ 	.word	0x00000082


	//----- nvinfo : EIATTR_KPARAM_INFO
	.align		4
.L_21:
        /*0008*/ 	.byte	0x04, 0x17
        /*000a*/ 	.short	(.L_23 - .L_22)
.L_22:
        /*000c*/ 	.word	0x00000000
        /*0010*/ 	.short	0x0000
        /*0012*/ 	.short	0x0070
        /*0014*/ 	.byte	0x00, 0xf0, 0x01, 0x10


	//----- nvinfo : EIATTR_SPARSE_MMA_MASK
	.align		4
.L_23:
        /*0018*/ 	.byte	0x03, 0x50
        /*001a*/ 	.short	0x0000


	//----- nvinfo : EIATTR_MAXREG_COUNT
	.align		4
        /*001c*/ 	.byte	0x03, 0x1b
        /*001e*/ 	.short	0x00a8


	//----- nvinfo : EIATTR_NUM_BARRIERS
	.align		4
        /*0020*/ 	.byte	0x02, 0x4c
        /*0022*/ 	.byte	0x01
	.zero		1


	//----- nvinfo : EIATTR_EXTERNS
	.align		4
        /*0024*/ 	.byte	0x04, 0x0f
        /*0026*/ 	.short	(.L_25 - .L_24)


	//   ....[0]....
	.align		4
.L_24:
        /*0028*/ 	.word	index@(__assertfail)


	//----- nvinfo : EIATTR_MERCURY_ISA_VERSION
	.align		4
.L_25:
        /*002c*/ 	.byte	0x03, 0x5f
        /*002e*/ 	.short	0x0101


	//----- nvinfo : EIATTR_INT_WARP_WIDE_INSTR_OFFSETS
	.align		4
        /*0030*/ 	.byte	0x04, 0x31
        /*0032*/ 	.short	(.L_27 - .L_26)


	//   ....[0]....
.L_26:
        /*0034*/ 	.word	0x000005f0


	//   ....[1]....
        /*0038*/ 	.word	0x00000620


	//   ....[2]....
        /*003c*/ 	.word	0x000007e0


	//----- nvinfo : EIATTR_COOP_GROUP_MASK_REGIDS
	.align		4
.L_27:
        /*0040*/ 	.byte	0x04, 0x29
        /*0042*/ 	.short	(.L_29 - .L_28)


	//   ....[0]....
.L_28:
        /*0044*/ 	.word	0xffffffff


	//   ....[1]....
        /*0048*/ 	.word	0xffffffff


	//   ....[2]....
        /*004c*/ 	.word	0xffffffff


	//   ....[3]....
        /*0050*/ 	.word	0xffffffff


	//   ....[4]....
        /*0054*/ 	.word	0xffffffff


	//   ....[5]....
        /*0058*/ 	.word	0xffffffff


	//----- nvinfo : EIATTR_COOP_GROUP_INSTR_OFFSETS
	.align		4
.L_29:
        /*005c*/ 	.byte	0x04, 0x28
        /*005e*/ 	.short	(.L_31 - .L_30)


	//   ....[0]....
.L_30:
        /*0060*/ 	.word	0x00000060


	//   ....[1]....
        /*0064*/ 	.word	0x00000070


	//   ....[2]....
        /*0068*/ 	.word	0x00000130


	//   ....[3]....
        /*006c*/ 	.word	0x00000440


	//   ....[4]....
        /*0070*/ 	.word	0x00000960


	//   ....[5]....
        /*0074*/ 	.word	0x000013a0


	//----- nvinfo : EIATTR_REG_RECONFIG
	.align		4
.L_31:
        /*0078*/ 	.byte	0x01, 0x54
	.zero		2


	//----- nvinfo : EIATTR_SYSCALL_OFFSETS
	.align		4
        /*007c*/ 	.byte	0x04, 0x46
        /*007e*/ 	.short	(.L_33 - .L_32)


	//   ....[0]....
.L_32:
        /*0080*/ 	.word	0x00001560


	//----- nvinfo : EIATTR_MBARRIER_INSTR_OFFSETS
	.align		4
.L_33:
        /*0084*/ 	.byte	0x04, 0x39
        /*0086*/ 	.short	(.L_35 - .L_34)


	//   ....[0]....
.L_34:
        /*0088*/ 	.word	0x00000250
        /*008c*/ 	.word	0x000000ff
        /*0090*/ 	.word	0x00000000
        /*0094*/ 	.short	0x0100
        /*0096*/ 	.byte	0x08
	.zero		1


	//   ....[1]....
        /*0098*/ 	.word	0x00000260
        /*009c*/ 	.word	0x000000ff
        /*00a0*/ 	.word	0x00000070
        /*00a4*/ 	.short	0x0100
        /*00a6*/ 	.byte	0x08
	.zero		1


	//   ....[2]....
        /*00a8*/ 	.word	0x00000270
        /*00ac*/ 	.word	0x000000ff
        /*00b0*/ 	.word	0x00000008
        /*00b4*/ 	.short	0x0100
        /*00b6*/ 	.byte	0x08
	.zero		1


	//   ....[3]....
        /*00b8*/ 	.word	0x00000280
        /*00bc*/ 	.word	0x000000ff
        /*00c0*/ 	.word	0x00000078
        /*00c4*/ 	.short	0x0100
        /*00c6*/ 	.byte	0x08
	.zero		1


	//   ....[4]....
        /*00c8*/ 	.word	0x00000290
        /*00cc*/ 	.word	0x000000ff
        /*00d0*/ 	.word	0x00000010
        /*00d4*/ 	.short	0x0100
        /*00d6*/ 	.byte	0x08
	.zero		1


	//   ....[5]....
        /*00d8*/ 	.word	0x000002a0
        /*00dc*/ 	.word	0x000000ff
        /*00e0*/ 	.word	0x00000080
        /*00e4*/ 	.short	0x0100
        /*00e6*/ 	.byte	0x08
	.zero		1


	//   ....[6]....
        /*00e8*/ 	.word	0x000002b0
        /*00ec*/ 	.word	0x000000ff
        /*00f0*/ 	.word	0x00000018
        /*00f4*/ 	.short	0x0100
        /*00f6*/ 	.byte	0x08
	.zero		1


	//   ....[7]....
        /*00f8*/ 	.word	0x000002c0
        /*00fc*/ 	.word	0x000000ff
        /*0100*/ 	.word	0x00000088
        /*0104*/ 	.short	0x0100
        /*0106*/ 	.byte	0x08
	.zero		1


	//   ....[8]....
        /*0108*/ 	.word	0x000002d0
        /*010c*/ 	.word	0x000000ff
        /*0110*/ 	.word	0x00000020
        /*0114*/ 	.short	0x0100
        /*0116*/ 	.byte	0x08
	.zero		1


	//   ....[9]....
        /*0118*/ 	.word	0x000002e0
        /*011c*/ 	.word	0x000000ff
        /*0120*/ 	.word	0x00000090
        /*0124*/ 	.short	0x0100
        /*0126*/ 	.byte	0x08
	.zero		1


	//   ....[10]....
        /*0128*/ 	.word	0x000002f0
        /*012c*/ 	.word	0x000000ff
        /*0130*/ 	.word	0x00000028
        /*0134*/ 	.short	0x0100
        /*0136*/ 	.byte	0x08
	.zero		1


	//   ....[11]....
        /*0138*/ 	.word	0x00000300
        /*013c*/ 	.word	0x000000ff
        /*0140*/ 	.word	0x00000098
        /*0144*/ 	.short	0x0100
        /*0146*/ 	.byte	0x08
	.zero		1


	//   ....[12]....
        /*0148*/ 	.word	0x00000310
        /*014c*/ 	.word	0x000000ff
        /*0150*/ 	.word	0x00000030
        /*0154*/ 	.short	0x0100
        /*0156*/ 	.byte	0x08
	.zero		1


	//   ....[13]....
        /*0158*/ 	.word	0x00000320
        /*015c*/ 	.word	0x000000ff
        /*0160*/ 	.word	0x000000a0
        /*0164*/ 	.short	0x0100
        /*0166*/ 	.byte	0x08
	.zero		1


	//   ....[14]....
        /*0168*/ 	.word	0x00000330
        /*016c*/ 	.word	0x000000ff
        /*0170*/ 	.word	0x00000038
        /*0174*/ 	.short	0x0100
        /*0176*/ 	.byte	0x08
	.zero		1


	//   ....[15]....
        /*0178*/ 	.word	0x00000340
        /*017c*/ 	.word	0x000000ff
        /*0180*/ 	.word	0x000000a8
        /*0184*/ 	.short	0x0100
        /*0186*/ 	.byte	0x08
	.zero		1


	//   ....[16]....
        /*0188*/ 	.word	0x00000350
        /*018c*/ 	.word	0x000000ff
        /*0190*/ 	.word	0x00000040
        /*0194*/ 	.short	0x0100
        /*0196*/ 	.byte	0x08
	.zero		1


	//   ....[17]....
        /*0198*/ 	.word	0x00000360
        /*019c*/ 	.word	0x000000ff
        /*01a0*/ 	.word	0x000000b0
        /*01a4*/ 	.short	0x0100
        /*01a6*/ 	.byte	0x08
	.zero		1


	//   ....[18]....
        /*01a8*/ 	.word	0x00000370
        /*01ac*/ 	.word	0x000000ff
        /*01b0*/ 	.word	0x00000048
        /*01b4*/ 	.short	0x0100
        /*01b6*/ 	.byte	0x08
	.zero		1


	//   ....[19]....
        /*01b8*/ 	.word	0x00000380
        /*01bc*/ 	.word	0x000000ff
        /*01c0*/ 	.word	0x000000b8
        /*01c4*/ 	.short	0x0100
        /*01c6*/ 	.byte	0x08
	.zero		1


	//   ....[20]....
        /*01c8*/ 	.word	0x00000390
        /*01cc*/ 	.word	0x000000ff
        /*01d0*/ 	.word	0x00000050
        /*01d4*/ 	.short	0x0100
        /*01d6*/ 	.byte	0x08
	.zero		1


	//   ....[21]....
        /*01d8*/ 	.word	0x000003a0
        /*01dc*/ 	.word	0x000000ff
        /*01e0*/ 	.word	0x000000c0
        /*01e4*/ 	.short	0x0100
        /*01e6*/ 	.byte	0x08
	.zero		1


	//   ....[22]....
        /*01e8*/ 	.word	0x000003b0
        /*01ec*/ 	.word	0x000000ff
        /*01f0*/ 	.word	0x00000058
        /*01f4*/ 	.short	0x0100
        /*01f6*/ 	.byte	0x08
	.zero		1


	//   ....[23]....
        /*01f8*/ 	.word	0x000003c0
        /*01fc*/ 	.word	0x000000ff
        /*0200*/ 	.word	0x000000c8
        /*0204*/ 	.short	0x0100
        /*0206*/ 	.byte	0x08
	.zero		1


	//   ....[24]....
        /*0208*/ 	.word	0x000003d0
        /*020c*/ 	.word	0x000000ff
        /*0210*/ 	.word	0x00000060
        /*0214*/ 	.short	0x0100
        /*0216*/ 	.byte	0x08
	.zero		1


	//   ....[25]....
        /*0218*/ 	.word	0x000003e0
        /*021c*/ 	.word	0x000000ff
        /*0220*/ 	.word	0x000000d0
        /*0224*/ 	.short	0x0100
        /*0226*/ 	.byte	0x08
	.zero		1


	//   ....[26]....
        /*0228*/ 	.word	0x000003f0
        /*022c*/ 	.word	0x000000ff
        /*0230*/ 	.word	0x00000068
        /*0234*/ 	.short	0x0100
        /*0236*/ 	.byte	0x08
	.zero		1


	//   ....[27]....
        /*0238*/ 	.word	0x00000400
        /*023c*/ 	.word	0x000000ff
        /*0240*/ 	.word	0x000000d8
        /*0244*/ 	.short	0x0100
        /*0246*/ 	.byte	0x08
	.zero		1


	//   ....[28]....
        /*0248*/ 	.word	0x00000860
        /*024c*/ 	.word	0x000000ff
        /*0250*/ 	.word	0x000000f0
        /*0254*/ 	.short	0x0100
        /*0256*/ 	.byte	0x06
	.zero		1


	//   ....[29]....
        /*0258*/ 	.word	0x000008f0
        /*025c*/ 	.word	0x000000ff
        /*0260*/ 	.word	0x000000f8
        /*0264*/ 	.short	0x0100
        /*0266*/ 	.byte	0x06
	.zero		1


	//   ....[30]....
        /*0268*/ 	.word	0x00001620
        /*026c*/ 	.word	0x00000003
        /*0270*/ 	.word	0x00000000
        /*0274*/ 	.short	0x010a
        /*0276*/ 	.byte	0x3f
	.zero		1


	//   ....[31]....
        /*0278*/ 	.word	0x00001660
        /*027c*/ 	.word	0x00000003
        /*0280*/ 	.word	0x00000000
        /*0284*/ 	.short	0x010a
        /*0286*/ 	.byte	0x3f
	.zero		1


	//   ....[32]....
        /*0288*/ 	.word	0x00001930
        /*028c*/ 	.word	0x00000005
        /*0290*/ 	.word	0x00000000
        /*0294*/ 	.short	0x010a
        /*0296*/ 	.byte	0x3f
	.zero		1


	//   ....[33]....
        /*0298*/ 	.word	0x00001970
        /*029c*/ 	.word	0x00000005
        /*02a0*/ 	.word	0x00000000
        /*02a4*/ 	.short	0x010a
        /*02a6*/ 	.byte	0x3f
	.zero		1


	//   ....[34]....
        /*02a8*/ 	.word	0x00001ad0
        /*02ac*/ 	.word	0x00000004
        /*02b0*/ 	.word	0x00000000
        /*02b4*/ 	.short	0x0101
        /*02b6*/ 	.byte	0x3f
	.zero		1


	//   ....[35]....
        /*02b8*/ 	.word	0x00001d00
        /*02bc*/ 	.word	0x00000000
        /*02c0*/ 	.word	0x00000000
        /*02c4*/ 	.short	0x0101
        /*02c6*/ 	.byte	0x3f
	.zero		1


	//   ....[36]....
        /*02c8*/ 	.word	0x000070e0
        /*02cc*/ 	.word	0x0000000e
        /*02d0*/ 	.word	0x00000070
        /*02d4*/ 	.short	0x010a
        /*02d6*/ 	.byte	0x3f
	.zero		1


	//   ....[37]....
        /*02d8*/ 	.word	0x000074b0
        /*02dc*/ 	.word	0x00000006
        /*02e0*/ 	.word	0x000000f8
        /*02e4*/ 	.short	0x0101
        /*02e6*/ 	.byte	0x3f
	.zero		1


	//   ....[38]....
        /*02e8*/ 	.word	0x00007be0
        /*02ec*/ 	.word	0x00000007
        /*02f0*/ 	.word	0x00000000
        /*02f4*/ 	.short	0x010a
        /*02f6*/ 	.byte	0x3f
	.zero		1


	//   ....[39]....
        /*02f8*/ 	.word	0x00007c60
        /*02fc*/ 	.word	0x00000009
        /*0300*/ 	.word	0x00000000
        /*0304*/ 	.short	0x010a
        /*0306*/ 	.byte	0x3f
	.zero		1


	//   ....[40]....
        /*0308*/ 	.word	0x00007cf0
        /*030c*/ 	.word	0x00000006
        /*0310*/ 	.word	0x00000000
        /*0314*/ 	.short	0x010a
        /*0316*/ 	.byte	0x3f
	.zero		1


	//   ....[41]....
        /*0318*/ 	.word	0x00007d80
        /*031c*/ 	.word	0x00000009
        /*0320*/ 	.word	0x00000000
        /*0324*/ 	.short	0x010a
        /*0326*/ 	.byte	0x3f
	.zero		1


	//   ....[42]....
        /*0328*/ 	.word	0x00007e10
        /*032c*/ 	.word	0x00000006
        /*0330*/ 	.word	0x00000000
        /*0334*/ 	.short	0x010a
        /*0336*/ 	.byte	0x3f
	.zero		1


	//   ....[43]....
        /*0338*/ 	.word	0x00007ea0
        /*033c*/ 	.word	0x00000009
        /*0340*/ 	.word	0x00000000
        /*0344*/ 	.short	0x010a
        /*0346*/ 	.byte	0x3f
	.zero		1


	//   ....[44]....
        /*0348*/ 	.word	0x00007f30
        /*034c*/ 	.word	0x00000006
        /*0350*/ 	.word	0x00000000
        /*0354*/ 	.short	0x010a
        /*0356*/ 	.byte	0x3f
	.zero		1


	//   ....[45]....
        /*0358*/ 	.word	0x00007fc0
        /*035c*/ 	.word	0x00000009
        /*0360*/ 	.word	0x00000000
        /*0364*/ 	.short	0x010a
        /*0366*/ 	.byte	0x3f
	.zero		1


	//   ....[46]....
        /*0368*/ 	.word	0x00008050
        /*036c*/ 	.word	0x00000006
        /*0370*/ 	.word	0x00000000
        /*0374*/ 	.short	0x010a
        /*0376*/ 	.byte	0x3f
	.zero		1


	//   ....[47]....
        /*0378*/ 	.word	0x000080e0
        /*037c*/ 	.word	0x00000009
        /*0380*/ 	.word	0x00000000
        /*0384*/ 	.short	0x010a
        /*0386*/ 	.byte	0x3f
	.zero		1


	//   ....[48]....
        /*0388*/ 	.word	0x00008170
        /*038c*/ 	.word	0x00000006
        /*0390*/ 	.word	0x00000000
        /*0394*/ 	.short	0x010a
        /*0396*/ 	.byte	0x3f
	.zero		1


	//   ....[49]....
        /*0398*/ 	.word	0x00008200
        /*039c*/ 	.word	0x00000009
        /*03a0*/ 	.word	0x00000000
        /*03a4*/ 	.short	0x010a
        /*03a6*/ 	.byte	0x3f
	.zero		1


	//   ....[50]....
        /*03a8*/ 	.word	0x00008290
        /*03ac*/ 	.word	0x00000006
        /*03b0*/ 	.word	0x00000000
        /*03b4*/ 	.short	0x010a
        /*03b6*/ 	.byte	0x3f
	.zero		1


	//   ....[51]....
        /*03b8*/ 	.word	0x00008320
        /*03bc*/ 	.word	0x00000003
        /*03c0*/ 	.word	0x00000000
        /*03c4*/ 	.short	0x010a
        /*03c6*/ 	.byte	0x3f
	.zero		1


	//   ....[52]....
        /*03c8*/ 	.word	0x00008380
        /*03cc*/ 	.word	0x00000003
        /*03d0*/ 	.word	0x00000000
        /*03d4*/ 	.short	0x010a
        /*03d6*/ 	.byte	0x3f
	.zero		1


	//   ....[53]....
        /*03d8*/ 	.word	0x000083d0
        /*03dc*/ 	.word	0x00000005
        /*03e0*/ 	.word	0x00000000
        /*03e4*/ 	.short	0x010a
        /*03e6*/ 	.byte	0x3f
	.zero		1


	//   ....[54]....
        /*03e8*/ 	.word	0x000084a0
        /*03ec*/ 	.word	0x0000000e
        /*03f0*/ 	.word	0x00000070
        /*03f4*/ 	.short	0x010a
        /*03f6*/ 	.byte	0x3f
	.zero		1


	//   ....[55]....
        /*03f8*/ 	.word	0x00008570
        /*03fc*/ 	.word	0x00000007
        /*0400*/ 	.word	0x00000000
        /*0404*/ 	.short	0x010a
        /*0406*/ 	.byte	0x3f
	.zero		1


	//   ....[56]....
        /*0408*/ 	.word	0x000085c0
        /*040c*/ 	.word	0x00000009
        /*0410*/ 	.word	0x00000000
        /*0414*/ 	.short	0x010a
        /*0416*/ 	.byte	0x3f
	.zero		1


	//   ....[57]....
        /*0418*/ 	.word	0x00008610
        /*041c*/ 	.word	0x00000006
        /*0420*/ 	.word	0x00000000
        /*0424*/ 	.short	0x010a
        /*0426*/ 	.byte	0x3f
	.zero		1


	//   ....[58]....
        /*0428*/ 	.word	0x00008660
        /*042c*/ 	.word	0x00000009
        /*0430*/ 	.word	0x00000000
        /*0434*/ 	.short	0x010a
        /*0436*/ 	.byte	0x3f
	.zero		1


	//   ....[59]....
        /*0438*/ 	.word	0x000086b0
        /*043c*/ 	.word	0x00000006
        /*0440*/ 	.word	0x00000000
        /*0444*/ 	.short	0x010a
        /*0446*/ 	.byte	0x3f
	.zero		1


	//   ....[60]....
        /*0448*/ 	.word	0x00008700
        /*044c*/ 	.word	0x00000009
        /*0450*/ 	.word	0x00000000
        /*0454*/ 	.short	0x010a
        /*0456*/ 	.byte	0x3f
	.zero		1


	//   ....[61]....
        /*0458*/ 	.word	0x00008750
        /*045c*/ 	.word	0x00000006
        /*0460*/ 	.word	0x00000000
        /*0464*/ 	.short	0x010a
        /*0466*/ 	.byte	0x3f
	.zero		1


	//   ....[62]....
        /*0468*/ 	.word	0x000087a0
        /*046c*/ 	.word	0x00000009
        /*0470*/ 	.word	0x00000000
        /*0474*/ 	.short	0x010a
        /*0476*/ 	.byte	0x3f
	.zero		1


	//   ....[63]....
        /*0478*/ 	.word	0x000087f0
        /*047c*/ 	.word	0x00000006
        /*0480*/ 	.word	0x00000000
        /*0484*/ 	.short	0x010a
        /*0486*/ 	.byte	0x3f
	.zero		1


	//   ....[64]....
        /*0488*/ 	.word	0x00008840
        /*048c*/ 	.word	0x00000009
        /*0490*/ 	.word	0x00000000
        /*0494*/ 	.short	0x010a
        /*0496*/ 	.byte	0x3f
	.zero		1


	//   ....[65]....
        /*0498*/ 	.word	0x00008890
        /*049c*/ 	.word	0x00000006
        /*04a0*/ 	.word	0x00000000
        /*04a4*/ 	.short	0x010a
        /*04a6*/ 	.byte	0x3f
	.zero		1


	//   ....[66]....
        /*04a8*/ 	.word	0x000088e0
        /*04ac*/ 	.word	0x00000009
        /*04b0*/ 	.word	0x00000000
        /*04b4*/ 	.short	0x010a
        /*04b6*/ 	.byte	0x3f
	.zero		1


	//   ....[67]....
        /*04b8*/ 	.word	0x00008930
        /*04bc*/ 	.word	0x00000006
        /*04c0*/ 	.word	0x00000000
        /*04c4*/ 	.short	0x010a
        /*04c6*/ 	.byte	0x3f
	.zero		1


	//----- nvinfo : EIATTR_NUM_MBARRIERS
	.align		4
.L_35:
        /*04c8*/ 	.byte	0x03, 0x38
        /*04ca*/ 	.short	0x001e


	//----- nvinfo : EIATTR_EXIT_INSTR_OFFSETS
	.align		4
        /*04cc*/ 	.byte	0x04, 0x1c
        /*04ce*/ 	.short	(.L_37 - .L_36)


	//   ....[0]....
.L_36:
        /*04d0*/ 	.word	0x00000ac0


	//   ....[1]....
        /*04d4*/ 	.word	0x000012d0


	//   ....[2]....
        /*04d8*/ 	.word	0x00006730


	//   ....[3]....
        /*04dc*/ 	.word	0x00006c90


	//   ....[4]....
        /*04e0*/ 	.word	0x00008370


	//----- nvinfo : EIATTR_MAX_THREADS
	.align		4
.L_37:
        /*04e4*/ 	.byte	0x04, 0x05
        /*04e6*/ 	.short	(.L_39 - .L_38)
.L_38:
        /*04e8*/ 	.word	0x00000180
        /*04ec*/ 	.word	0x00000001
        /*04f0*/ 	.word	0x00000001


	//----- nvinfo : EIATTR_CRS_STACK_SIZE
	.align		4
.L_39:
        /*04f4*/ 	.byte	0x04, 0x1e
        /*04f6*/ 	.short	(.L_41 - .L_40)
.L_40:
        /*04f8*/ 	.word	0x00000000


	//----- nvinfo : EIATTR_CBANK_PARAM_SIZE
	.align		4
.L_41:
        /*04fc*/ 	.byte	0x03, 0x19
        /*04fe*/ 	.short	0x0470


	//----- nvinfo : EIATTR_PARAM_CBANK
	.align		4
        /*0500*/ 	.byte	0x04, 0x0a
        /*0502*/ 	.short	(.L_43 - .L_42)
	.align		4
.L_42:
        /*0504*/ 	.word	index@(.nv.constant0._ZN7cutlass13device_kernelINS_4gemm6kernel13GemmUniversalIN4cute5tupleIJiiiiEEENS1_10collective13CollectiveMmaINS1_34MainloopSm90TmaGmmaWarpSpecializedILi14ENS5_IJNS4_1CILi2EEESB_NSA_ILi1EEEEEENS1_35KernelTmaWarpSpecializedCooperativeEEENS5_IJNSA_ILi128EEESG_NSA_ILi32EEEEEENS_10bfloat16_tENS5_IJlSC_lEEESJ_SK_NS4_8TiledMMAINS4_8MMA_AtomIJNS4_4SM904GMMA28MMA_64x128x16_F32BF16BF16_SSILNSO_5MajorE0ELSQ_0ELNSO_7ScaleInE1ELSR_1EEEEEENS4_6LayoutINS5_IJSB_SC_SC_EEENS5_IJSC_NSA_ILi0EEESW_EEEEENS5_IJNS4_10UnderscoreESZ_SZ_EEEEENS4_23SM90_TMA_LOAD_MULTICASTENS4_14ComposedLayoutINS4_7SwizzleILi2ELi4ELi3EEENS4_18smem_ptr_flag_bitsILi16EEENSU_INS5_IJNSA_ILi8EEESH_EEENS5_IJSH_SC_EEEEEEEvNS4_8identityES12_S1C_vS1D_EENS_8epilogue10collective6detail29Sm90TmaWarpSpecializedAdapterINS1G_15DefaultEpilogueISJ_SK_SK_NS1F_6thread17LinearCombinationISJ_Li1EffLNS1K_9ScaleType4KindE0ELNS_15FloatRoundStyleE2ESJ_EENS1_15EpilogueDefaultEEEEEvvEEEEvNT_6ParamsE)
        /*0508*/ 	.short	0x0210
        /*050a*/ 	.short	0x0470


	//----- nvinfo : EIATTR_SW_WAR
	.align		4
.L_43:
        /*050c*/ 	.byte	0x04, 0x36
        /*050e*/ 	.short	(.L_45 - .L_44)
.L_44:
        /*0510*/ 	.word	0x00000008
.L_45:


//--------------------- .nv.callgraph             --------------------------
	.section	.nv.callgraph,"",@"SHT_CUDA_CALLGRAPH"
	.align	4
	.sectionentsize	8
	.align		4
        /*0000*/ 	.word	0x00000000
	.align		4
        /*0004*/ 	.word	0xffffffff
	.align		4
        /*0008*/ 	.word	index@(_ZN7cutlass13device_kernelINS_4gemm6kernel13GemmUniversalIN4cute5tupleIJiiiiEEENS1_10collective13CollectiveMmaINS1_34MainloopSm90TmaGmmaWarpSpecializedILi14ENS5_IJNS4_1CILi2EEESB_NSA_ILi1EEEEEENS1_35KernelTmaWarpSpecializedCooperativeEEENS5_IJNSA_ILi128EEESG_NSA_ILi32EEEEEENS_10bfloat16_tENS5_IJlSC_lEEESJ_SK_NS4_8TiledMMAINS4_8MMA_AtomIJNS4_4SM904GMMA28MMA_64x128x16_F32BF16BF16_SSILNSO_5MajorE0ELSQ_0ELNSO_7ScaleInE1ELSR_1EEEEEENS4_6LayoutINS5_IJSB_SC_SC_EEENS5_IJSC_NSA_ILi0EEESW_EEEEENS5_IJNS4_10UnderscoreESZ_SZ_EEEEENS4_23SM90_TMA_LOAD_MULTICASTENS4_14ComposedLayoutINS4_7SwizzleILi2ELi4ELi3EEENS4_18smem_ptr_flag_bitsILi16EEENSU_INS5_IJNSA_ILi8EEESH_EEENS5_IJSH_SC_EEEEEEEvNS4_8identityES12_S1C_vS1D_EENS_8epilogue10collective6detail29Sm90TmaWarpSpecializedAdapterINS1G_15DefaultEpilogueISJ_SK_SK_NS1F_6thread17LinearCombinationISJ_Li1EffLNS1K_9ScaleType4KindE0ELNS_15FloatRoundStyleE2ESJ_EENS1_15EpilogueDefaultEEEEEvvEEEEvNT_6ParamsE)
	.align		4
        /*000c*/ 	.word	index@(__assertfail)
	.align		4
        /*0010*/ 	.word	0x00000000
	.align		4
        /*0014*/ 	.word	0xfffffffe
	.align		4
        /*0018*/ 	.word	0x00000000
	.align		4
        /*001c*/ 	.word	0xfffffffd
	.align		4
        /*0020*/ 	.word	0x00000000
	.align		4
        /*0024*/ 	.word	0xfffffffc


//--------------------- .nv.constant4             --------------------------
	.section	.nv.constant4,"a",@progbits
	.align	8
	.align		8
.nv.constant4:
        /*0000*/ 	.dword	__assertfail
	.align		8
        /*0008*/ 	.dword	__unnamed_1
	.align		8
        /*0010*/ 	.dword	_ZN39_INTERNAL_554459fc_4_k_cu_cbd0478f_34414cuda3std3__45__cpo5beginE
	.align		8
        /*0018*/ 	.dword	_ZN39_INTERNAL_554459fc_4_k_cu_cbd0478f_34414cuda3std3__45__cpo3endE
	.align		8
        /*0020*/ 	.dword	_ZN39_INTERNAL_554459fc_4_k_cu_cbd0478f_34414cuda3std3__45__cpo6cbeginE
	.align		8
        /*0028*/ 	.dword	_ZN39_INTERNAL_554459fc_4_k_cu_cbd0478f_34414cuda3std3__45__cpo4cendE
	.align		8
        /*0030*/ 	.dword	_ZN39_INTERNAL_554459fc_4_k_cu_cbd0478f_34414cuda3std3__441_GLOBAL__N__554459fc_4_k_cu_cbd0478f_34416ignoreE
	.align		8
        /*0038*/ 	.dword	_ZN39_INTERNAL_554459fc_4_k_cu_cbd0478f_34414cuda3std3__419piecewise_constructE
	.align		8
        /*0040*/ 	.dword	_ZN39_INTERNAL_554459fc_4_k_cu_cbd0478f_34414cuda3std3__48in_placeE
	.align		8
        /*0048*/ 	.dword	_ZN39_INTERNAL_554459fc_4_k_cu_cbd0478f_34414cuda3std6ranges3__45__cpo4swapE
	.align		8
        /*0050*/ 	.dword	_ZN39_INTERNAL_554459fc_4_k_cu_cbd0478f_34414cuda3std6ranges3__45__cpo9iter_moveE
	.align		8
        /*0058*/ 	.dword	_ZN39_INTERNAL_554459fc_4_k_cu_cbd0478f_34414cute7productE
	.align		8
        /*0060*/ 	.dword	_ZN39_INTERNAL_554459fc_4_k_cu_cbd0478f_34414cute1_E
	.align		8
        /*0068*/ 	.dword	$str$22
	.align		8
        /*0070*/ 	.dword	$str$23


//--------------------- .text._ZN7cutlass13device_kernelINS_4gemm6kernel13GemmUniversalIN4cute5tupleIJiiiiEEENS1_10collective13CollectiveMmaINS1_34MainloopSm90TmaGmmaWarpSpecializedILi14ENS5_IJNS4_1CILi2EEESB_NSA_ILi1EEEEEENS1_35KernelTmaWarpSpecializedCooperativeEEENS5_IJNSA_ILi128EEESG_NSA_ILi32EEEEEENS_10bfloat16_tENS5_IJlSC_lEEESJ_SK_NS4_8TiledMMAINS4_8MMA_AtomIJNS4_4SM904GMMA28MMA_64x128x16_F32BF16BF16_SSILNSO_5MajorE0ELSQ_0ELNSO_7ScaleInE1ELSR_1EEEEEENS4_6LayoutINS5_IJSB_SC_SC_EEENS5_IJSC_NSA_ILi0EEESW_EEEEENS5_IJNS4_10UnderscoreESZ_SZ_EEEEENS4_23SM90_TMA_LOAD_MULTICASTENS4_14ComposedLayoutINS4_7SwizzleILi2ELi4ELi3EEENS4_18smem_ptr_flag_bitsILi16EEENSU_INS5_IJNSA_ILi8EEESH_EEENS5_IJSH_SC_EEEEEEEvNS4_8identityES12_S1C_vS1D_EENS_8epilogue10collective6detail29Sm90TmaWarpSpecializedAdapterINS1G_15DefaultEpilogueISJ_SK_SK_NS1F_6thread17LinearCombinationISJ_Li1EffLNS1K_9ScaleType4KindE0ELNS_15FloatRoundStyleE2ESJ_EENS1_15EpilogueDefaultEEEEEvvEEEEvNT_6ParamsE --------------------------
	.section	.text._ZN7cutlass13device_kernelINS_4gemm6kernel13GemmUniversalIN4cute5tupleIJiiiiEEENS1_10collective13CollectiveMmaINS1_34MainloopSm90TmaGmmaWarpSpecializedILi14ENS5_IJNS4_1CILi2EEESB_NSA_ILi1EEEEEENS1_35KernelTmaWarpSpecializedCooperativeEEENS5_IJNSA_ILi128EEESG_NSA_ILi32EEEEEENS_10bfloat16_tENS5_IJlSC_lEEESJ_SK_NS4_8TiledMMAINS4_8MMA_AtomIJNS4_4SM904GMMA28MMA_64x128x16_F32BF16BF16_SSILNSO_5MajorE0ELSQ_0ELNSO_7ScaleInE1ELSR_1EEEEEENS4_6LayoutINS5_IJSB_SC_SC_EEENS5_IJSC_NSA_ILi0EEESW_EEEEENS5_IJNS4_10UnderscoreESZ_SZ_EEEEENS4_23SM90_TMA_LOAD_MULTICASTENS4_14ComposedLayoutINS4_7SwizzleILi2ELi4ELi3EEENS4_18smem_ptr_flag_bitsILi16EEENSU_INS5_IJNSA_ILi8EEESH_EEENS5_IJSH_SC_EEEEEEEvNS4_8identityES12_S1C_vS1D_EENS_8epilogue10collective6detail29Sm90TmaWarpSpecializedAdapterINS1G_15DefaultEpilogueISJ_SK_SK_NS1F_6thread17LinearCombinationISJ_Li1EffLNS1K_9ScaleType4KindE0ELNS_15FloatRoundStyleE2ESJ_EENS1_15EpilogueDefaultEEEEEvvEEEEvNT_6ParamsE,"ax",@progbits
	.align	128
.text._ZN7cutlass13device_kernelINS_4gemm6kernel13GemmUniversalIN4cute5tupleIJiiiiEEENS1_10collective13CollectiveMmaINS1_34MainloopSm90TmaGmmaWarpSpecializedILi14ENS5_IJNS4_1CILi2EEESB_NSA_ILi1EEEEEENS1_35KernelTmaWarpSpecializedCooperativeEEENS5_IJNSA_ILi128EEESG_NSA_ILi32EEEEEENS_10bfloat16_tENS5_IJlSC_lEEESJ_SK_NS4_8TiledMMAINS4_8MMA_AtomIJNS4_4SM904GMMA28MMA_64x128x16_F32BF16BF16_SSILNSO_5MajorE0ELSQ_0ELNSO_7ScaleInE1ELSR_1EEEEEENS4_6LayoutINS5_IJSB_SC_SC_EEENS5_IJSC_NSA_ILi0EEESW_EEEEENS5_IJNS4_10UnderscoreESZ_SZ_EEEEENS4_23SM90_TMA_LOAD_MULTICASTENS4_14ComposedLayoutINS4_7SwizzleILi2ELi4ELi3EEENS4_18smem_ptr_flag_bitsILi16EEENSU_INS5_IJNSA_ILi8EEESH_EEENS5_IJSH_SC_EEEEEEEvNS4_8identityES12_S1C_vS1D_EENS_8epilogue10collective6detail29Sm90TmaWarpSpecializedAdapterINS1G_15DefaultEpilogueISJ_SK_SK_NS1F_6thread17LinearCombinationISJ_Li1EffLNS1K_9ScaleType4KindE0ELNS_15FloatRoundStyleE2ESJ_EENS1_15EpilogueDefaultEEEEEvvEEEEvNT_6ParamsE:
        .type           _ZN7cutlass13device_kernelINS_4gemm6kernel13GemmUniversalIN4cute5tupleIJiiiiEEENS1_10collective13CollectiveMmaINS1_34MainloopSm90TmaGmmaWarpSpecializedILi14ENS5_IJNS4_1CILi2EEESB_NSA_ILi1EEEEEENS1_35KernelTmaWarpSpecializedCooperativeEEENS5_IJNSA_ILi128EEESG_NSA_ILi32EEEEEENS_10bfloat16_tENS5_IJlSC_lEEESJ_SK_NS4_8TiledMMAINS4_8MMA_AtomIJNS4_4SM904GMMA28MMA_64x128x16_F32BF16BF16_SSILNSO_5MajorE0ELSQ_0ELNSO_7ScaleInE1ELSR_1EEEEEENS4_6LayoutINS5_IJSB_SC_SC_EEENS5_IJSC_NSA_ILi0EEESW_EEEEENS5_IJNS4_10UnderscoreESZ_SZ_EEEEENS4_23SM90_TMA_LOAD_MULTICASTENS4_14ComposedLayoutINS4_7SwizzleILi2ELi4ELi3EEENS4_18smem_ptr_flag_bitsILi16EEENSU_INS5_IJNSA_ILi8EEESH_EEENS5_IJSH_SC_EEEEEEEvNS4_8identityES12_S1C_vS1D_EENS_8epilogue10collective6detail29Sm90TmaWarpSpecializedAdapterINS1G_15DefaultEpilogueISJ_SK_SK_NS1F_6thread17LinearCombinationISJ_Li1EffLNS1K_9ScaleType4KindE0ELNS_15FloatRoundStyleE2ESJ_EENS1_15EpilogueDefaultEEEEEvvEEEEvNT_6ParamsE,@function
        .size           _ZN7cutlass13device_kernelINS_4gemm6kernel13GemmUniversalIN4cute5tupleIJiiiiEEENS1_10collective13CollectiveMmaINS1_34MainloopSm90TmaGmmaWarpSpecializedILi14ENS5_IJNS4_1CILi2EEESB_NSA_ILi1EEEEEENS1_35KernelTmaWarpSpecializedCooperativeEEENS5_IJNSA_ILi128EEESG_NSA_ILi32EEEEEENS_10bfloat16_tENS5_IJlSC_lEEESJ_SK_NS4_8TiledMMAINS4_8MMA_AtomIJNS4_4SM904GMMA28MMA_64x128x16_F32BF16BF16_SSILNSO_5MajorE0ELSQ_0ELNSO_7ScaleInE1ELSR_1EEEEEENS4_6LayoutINS5_IJSB_SC_SC_EEENS5_IJSC_NSA_ILi0EEESW_EEEEENS5_IJNS4_10UnderscoreESZ_SZ_EEEEENS4_23SM90_TMA_LOAD_MULTICASTENS4_14ComposedLayoutINS4_7SwizzleILi2ELi4ELi3EEENS4_18smem_ptr_flag_bitsILi16EEENSU_INS5_IJNSA_ILi8EEESH_EEENS5_IJSH_SC_EEEEEEEvNS4_8identityES12_S1C_vS1D_EENS_8epilogue10collective6detail29Sm90TmaWarpSpecializedAdapterINS1G_15DefaultEpilogueISJ_SK_SK_NS1F_6thread17LinearCombinationISJ_Li1EffLNS1K_9ScaleType4KindE0ELNS_15FloatRoundStyleE2ESJ_EENS1_15EpilogueDefaultEEEEEvvEEEEvNT_6ParamsE,(.L_x_220 - _ZN7cutlass13device_kernelINS_4gemm6kernel13GemmUniversalIN4cute5tupleIJiiiiEEENS1_10collective13CollectiveMmaINS1_34MainloopSm90TmaGmmaWarpSpecializedILi14ENS5_IJNS4_1CILi2EEESB_NSA_ILi1EEEEEENS1_35KernelTmaWarpSpecializedCooperativeEEENS5_IJNSA_ILi128EEESG_NSA_ILi32EEEEEENS_10bfloat16_tENS5_IJlSC_lEEESJ_SK_NS4_8TiledMMAINS4_8MMA_AtomIJNS4_4SM904GMMA28MMA_64x128x16_F32BF16BF16_SSILNSO_5MajorE0ELSQ_0ELNSO_7ScaleInE1ELSR_1EEEEEENS4_6LayoutINS5_IJSB_SC_SC_EEENS5_IJSC_NSA_ILi0EEESW_EEEEENS5_IJNS4_10UnderscoreESZ_SZ_EEEEENS4_23SM90_TMA_LOAD_MULTICASTENS4_14ComposedLayoutINS4_7SwizzleILi2ELi4ELi3EEENS4_18smem_ptr_flag_bitsILi16EEENSU_INS5_IJNSA_ILi8EEESH_EEENS5_IJSH_SC_EEEEEEEvNS4_8identityES12_S1C_vS1D_EENS_8epilogue10collective6detail29Sm90TmaWarpSpecializedAdapterINS1G_15DefaultEpilogueISJ_SK_SK_NS1F_6thread17LinearCombinationISJ_Li1EffLNS1K_9ScaleType4KindE0ELNS_15FloatRoundStyleE2ESJ_EENS1_15EpilogueDefaultEEEEEvvEEEEvNT_6ParamsE)
        .other          _ZN7cutlass13device_kernelINS_4gemm6kernel13GemmUniversalIN4cute5tupleIJiiiiEEENS1_10collective13CollectiveMmaINS1_34MainloopSm90TmaGmmaWarpSpecializedILi14ENS5_IJNS4_1CILi2EEESB_NSA_ILi1EEEEEENS1_35KernelTmaWarpSpecializedCooperativeEEENS5_IJNSA_ILi128EEESG_NSA_ILi32EEEEEENS_10bfloat16_tENS5_IJlSC_lEEESJ_SK_NS4_8TiledMMAINS4_8MMA_AtomIJNS4_4SM904GMMA28MMA_64x128x16_F32BF16BF16_SSILNSO_5MajorE0ELSQ_0ELNSO_7ScaleInE1ELSR_1EEEEEENS4_6LayoutINS5_IJSB_SC_SC_EEENS5_IJSC_NSA_ILi0EEESW_EEEEENS5_IJNS4_10UnderscoreESZ_SZ_EEEEENS4_23SM90_TMA_LOAD_MULTICASTENS4_14ComposedLayoutINS4_7SwizzleILi2ELi4ELi3EEENS4_18smem_ptr_flag_bitsILi16EEENSU_INS5_IJNSA_ILi8EEESH_EEENS5_IJSH_SC_EEEEEEEvNS4_8identityES12_S1C_vS1D_EENS_8epilogue10collective6detail29Sm90TmaWarpSpecializedAdapterINS1G_15DefaultEpilogueISJ_SK_SK_NS1F_6thread17LinearCombinationISJ_Li1EffLNS1K_9ScaleType4KindE0ELNS_15FloatRoundStyleE2ESJ_EENS1_15EpilogueDefaultEEEEEvvEEEEvNT_6ParamsE,@"STO_CUDA_ENTRY STV_DEFAULT"
_ZN7cutlass13device_kernelINS_4gemm6kernel13GemmUniversalIN4cute5tupleIJiiiiEEENS1_10collective13CollectiveMmaINS1_34MainloopSm90TmaGmmaWarpSpecializedILi14ENS5_IJNS4_1CILi2EEESB_NSA_ILi1EEEEEENS1_35KernelTmaWarpSpecializedCooperativeEEENS5_IJNSA_ILi128EEESG_NSA_ILi32EEEEEENS_10bfloat16_tENS5_IJlSC_lEEESJ_SK_NS4_8TiledMMAINS4_8MMA_AtomIJNS4_4SM904GMMA28MMA_64x128x16_F32BF16BF16_SSILNSO_5MajorE0ELSQ_0ELNSO_7ScaleInE1ELSR_1EEEEEENS4_6LayoutINS5_IJSB_SC_SC_EEENS5_IJSC_NSA_ILi0EEESW_EEEEENS5_IJNS4_10UnderscoreESZ_SZ_EEEEENS4_23SM90_TMA_LOAD_MULTICASTENS4_14ComposedLayoutINS4_7SwizzleILi2ELi4ELi3EEENS4_18smem_ptr_flag_bitsILi16EEENSU_INS5_IJNSA_ILi8EEESH_EEENS5_IJSH_SC_EEEEEEEvNS4_8identityES12_S1C_vS1D_EENS_8epilogue10collective6detail29Sm90TmaWarpSpecializedAdapterINS1G_15DefaultEpilogueISJ_SK_SK_NS1F_6thread17LinearCombinationISJ_Li1EffLNS1K_9ScaleType4KindE0ELNS_15FloatRoundStyleE2ESJ_EENS1_15EpilogueDefaultEEEEEvvEEEEvNT_6ParamsE:
[----:B------:R-:W0:Y:S01]  /*0000*/  LDC R1, c[0x0][0x28] ;  /* 0x00000a00ff017b82 */ /* 0x000e220000000800 */
[----:B------:R-:W1:Y:S01]  /*0010*/  S2R R18, SR_TID.X ;  /* 0x0000000000127919 */ /* 0x000e620000002100 */
[----:B------:R-:W-:Y:S01]  /*0020*/  ELECT P0, URZ, PT ;  /* 0x00000000003f782f */ /* 0x000fe20003800000 */
[----:B------:R-:W-:Y:S01]  /*0030*/  BSSY B0, `(.L_x_0) ;  /* 0x000000f000007945 */ /* 0x000fe20003800000 */
[--C-:B-1----:R-:W-:Y:S02]  /*0040*/  SHF.R.U32.HI R0, RZ, 0x5, R18.reuse ;  /* 0x00000005ff007819 */ /* 0x102fe40000011612 */
[----:B------:R-:W-:-:S03]  /*0050*/  SHF.R.U32.HI R3, RZ, 0x7, R18 ;  /* 0x00000007ff037819 */ /* 0x000fc60000011612 */
[----:B------:R-:W1:Y:S04]  /*0060*/  SHFL.IDX PT, R2, R0, RZ, 0x1f ;  /* 0x00001fff00027589 */ /* 0x000e6800000e0000 */
[----:B------:R2:W3:Y:S01]  /*0070*/  SHFL.IDX PT, R5, R3, RZ, 0x1f ;  /* 0x00001fff03057589 */ /* 0x0004e200000e0000 */
[----:B-1----:R-:W-:-:S13]  /*0080*/  ISETP.NE.OR P0, PT, R2, RZ, !P0 ;  /* 0x000000ff0200720c */ /* 0x002fda0004705670 */
[----:B0-23--:R-:W-:Y:S05]  /*0090*/  @P0 BRA `(.L_x_1) ;  /* 0x0000000000200947 */ /* 0x00dfea0003800000 */
[----:B------:R-:W-:Y:S02]  /*00a0*/  ULDC.64 UR4, c[0x0][0x198] ;  /* 0x0000660000047ab9 */ /* 0x000fe40000000a00 */
[----:B------:R-:W-:Y:S02]  /*00b0*/  UIADD3 UR6, UP0, UR4, 0xf0, URZ ;  /* 0x000000f004067890 */ /* 0x000fe4000ff1e03f */
[----:B------:R-:W-:Y:S02]  /*00c0*/  UIADD3 UR4, UP1, UR4, 0x1f0, URZ ;  /* 0x000001f004047890 */ /* 0x000fe4000ff3e03f */
[----:B------:R-:W-:Y:S02]  /*00d0*/  UIADD3.X UR7, URZ, UR5, URZ, UP0, !UPT ;  /* 0x000000053f077290 */ /* 0x000fe400087fe43f */
[----:B------:R-:W-:-:S07]  /*00e0*/  UIADD3.X UR5, URZ, UR5, URZ, UP1, !UPT ;  /* 0x000000053f057290 */ /* 0x000fce0008ffe43f */
[----:B------:R0:W-:Y:S02]  /*00f0*/  UTMACCTL.PF [UR6] ;  /* 0x00000000060079b9 */ /* 0x0001e40008040000 */
[----:B------:R0:W-:Y:S02]  /*0100*/  UTMACCTL.PF [UR4] ;  /* 0x00000000040079b9 */ /* 0x0001e40008040000 */
[----:B0-----:R-:W-:Y:S01]  /*0110*/  NOP ;  /* 0x0000000000007918 */ /* 0x001fe20000000000 */
.L_x_1:
[----:B------:R-:W-:Y:S05]  /*0120*/  BSYNC B0 ;  /* 0x0000000000007941 */ /* 0x000fea0003800000 */
.L_x_0:
[----:B------:R-:W0:Y:S02]  /*0130*/  SHFL.IDX PT, R3, R0, RZ, 0x1f ;  /* 0x00001fff00037589 */ /* 0x000e2400000e0000 */
[----:B0-----:R-:W-:-:S13]  /*0140*/  ISETP.NE.AND P0, PT, R3, RZ, PT ;  /* 0x000000ff0300720c */ /* 0x001fda0003f05270 */
[----:B------:R-:W-:Y:S05]  /*0150*/  @P0 BRA `(.L_x_2) ;  /* 0x0000000000b40947 */ /* 0x000fea0003800000 */
[----:B------:R-:W-:Y:S01]  /*0160*/  ELECT P0, URZ, PT ;  /* 0x00000000003f782f */ /* 0x000fe20003800000 */
[----:B------:R-:W-:-:S12]  /*0170*/  BSSY B0, `(.L_x_2) ;  /* 0x000002b000007945 */ /* 0x000fd80003800000 */
[----:B------:R-:W-:Y:S05]  /*0180*/  @!P0 BRA `(.L_x_3) ;  /* 0x0000000000a48947 */ /* 0x000fea0003800000 */
[----:B------:R-:W0:Y:S01]  /*0190*/  S2UR UR8, SR_CgaCtaId ;  /* 0x00000000000879c3 */ /* 0x000e220000008800 */
[----:B------:R-:W-:Y:S01]  /*01a0*/  UMOV UR4, 0x400 ;  /* 0x0000040000047882 */ /* 0x000fe20000000000 */
[----:B------:R-:W-:Y:S01]  /*01b0*/  UMOV UR5, 0x1 ;  /* 0x0000000100057882 */ /* 0x000fe20000000000 */
[----:B------:R-:W-:Y:S02]  /*01c0*/  UMOV UR6, 0x6 ;  /* 0x0000000600067882 */ /* 0x000fe40000000000 */
[----:B------:R-:W-:-:S04]  /*01d0*/  UIADD3 UR6, -UR6, 0x100000, URZ ;  /* 0x0010000006067890 */ /* 0x000fc8000fffe13f */
[----:B------:R-:W-:Y:S02]  /*01e0*/  USHF.L.U32 UR7, UR6, 0xb, URZ ;  /* 0x0000000b06077899 */ /* 0x000fe4000800063f */
[----:B------:R-:W-:Y:S02]  /*01f0*/  USHF.L.U32 UR6, UR6, 0x1, URZ ;  /* 0x0000000106067899 */ /* 0x000fe4000800063f */
[----:B0-----:R-:W-:Y:S02]  /*0200*/  ULEA UR8, UR8, UR4, 0x18 ;  /* 0x0000000408087291 */ /* 0x001fe4000f8ec03f */
[----:B------:R-:W-:-:S04]  /*0210*/  UIADD3 UR4, -UR5, 0x100000, URZ ;  /* 0x0010000005047890 */ /* 0x000fc8000fffe13f */
[----:B------:R-:W-:Y:S02]  /*0220*/  USHF.L.U32 UR5, UR4, 0xb, URZ ;  /* 0x0000000b04057899 */ /* 0x000fe4000800063f */
[----:B------:R-:W-:Y:S01]  /*0230*/  USHF.L.U32 UR4, UR4, 0x1, URZ ;  /* 0x0000000104047899 */ /* 0x000fe2000800063f */
[----:B------:R-:W0:Y:S11]  /*0240*/  FENCE.VIEW.ASYNC.S ;  /* 0x00000000000073c6 */ /* 0x000e360000000000 */
[----:B0-----:R0:W1:Y:S01]  /*0250*/  SYNCS.EXCH.64 URZ, [UR8], UR4 ;  /* 0x00000004083f75b2 */ /* 0x0010620008000100 */
[----:B------:R0:W2:Y:S01]  /*0260*/  SYNCS.EXCH.64 URZ, [UR8+0x70], UR6 ;  /* 0x00007006083f75b2 */ /* 0x0000a20008000100 */
[----:B------:R0:W3:Y:S01]  /*0270*/  SYNCS.EXCH.64 URZ, [UR8+0x8], UR4 ;  /* 0x00000804083f75b2 */ /* 0x0000e20008000100 */
[----:B------:R0:W4:Y:S01]  /*0280*/  SYNCS.EXCH.64 URZ, [UR8+0x78], UR6 ;  /* 0x00007806083f75b2 */ /* 0x0001220008000100 */
[----:B------:R0:W0:Y:S01]  /*0290*/  SYNCS.EXCH.64 URZ, [UR8+0x10], UR4 ;  /* 0x00001004083f75b2 */ /* 0x0000220008000100 */
        /* <DEDUP_REMOVED lines=23> */
[----:B-1234-:R-:W-:Y:S01]  /*0410*/  NOP ;  /* 0x0000000000007918 */ /* 0x01efe20000000000 */
.L_x_3:
[----:B0-----:R-:W-:Y:S05]  /*0420*/  BSYNC B0 ;  /* 0x0000000000007941 */ /* 0x001fea0003800000 */
.L_x_2:
[----:B------:R-:W-:Y:S01]  /*0430*/  SHF.R.S32.HI R7, RZ, 0x1f, R18 ;  /* 0x0000001fff077819 */ /* 0x000fe20000011412 */
[----:B------:R-:W0:Y:S01]  /*0440*/  SHFL.IDX PT, R0, R0, RZ, 0x1f ;  /* 0x00001fff00007589 */ /* 0x000e2200000e0000 */
[----:B------:R-:W1:Y:S01]  /*0450*/  S2UR UR8, SR_CTAID.X ;  /* 0x00000000000879c3 */ /* 0x000e620000002500 */
[----:B------:R-:W-:Y:S02]  /*0460*/  ELECT P0, URZ, PT ;  /* 0x00000000003f782f */ /* 0x000fe40003800000 */
[----:B------:R-:W-:Y:S01]  /*0470*/  LEA.HI R7, R7, R18, RZ, 0x7 ;  /* 0x0000001207077211 */ /* 0x000fe200078f38ff */
[----:B------:R-:W2:Y:S01]  /*0480*/  S2R R4, SR_CTAID.Y ;  /* 0x0000000000047919 */ /* 0x000ea20000002600 */
[----:B------:R-:W-:Y:S01]  /*0490*/  SHF.R.S32.HI R8, RZ, 0x1f, R3 ;  /* 0x0000001fff087819 */ /* 0x000fe20000011403 */
[----:B------:R-:W-:Y:S01]  /*04a0*/  ULDC UR4, c[0x0][0x150] ;  /* 0x0000540000047ab9 */ /* 0x000fe20000000800 */
[----:B------:R-:W-:Y:S01]  /*04b0*/  LOP3.LUT R7, R7, 0xffffff80, RZ, 0xc0, !PT ;  /* 0xffffff8007077812 */ /* 0x000fe200078ec0ff */
[----:B------:R-:W-:Y:S01]  /*04c0*/  NOP ;  /* 0x0000000000007918 */ /* 0x000fe20000000000 */
[----:B------:R-:W-:Y:S01]  /*04d0*/  LEA.HI R8, R8, R3, RZ, 0x2 ;  /* 0x0000000308087211 */ /* 0x000fe200078f10ff */
[----:B------:R-:W3:Y:S01]  /*04e0*/  LDC R10, c[0x0][0x144] ;  /* 0x00005100ff0a7b82 */ /* 0x000ee20000000800 */
[----:B------:R-:W-:Y:S01]  /*04f0*/  NOP ;  /* 0x0000000000007918 */ /* 0x000fe20000000000 */
[----:B------:R-:W-:Y:S01]  /*0500*/  IMAD.IADD R6, R18, 0x1, -R7 ;  /* 0x0000000112067824 */ /* 0x000fe200078e0a07 */
[----:B------:R-:W-:Y:S01]  /*0510*/  LOP3.LUT R8, R8, 0x3ffffffc, RZ, 0xc0, !PT ;  /* 0x3ffffffc08087812 */ /* 0x000fe200078ec0ff */
[----:B------:R-:W-:Y:S01]  /*0520*/  IMAD.MOV.U32 R22, RZ, RZ, 0x1 ;  /* 0x00000001ff167424 */ /* 0x000fe200078e00ff */
[----:B------:R-:W-:-:S02]  /*0530*/  ISETP.NE.AND P3, PT, R5, RZ, PT ;  /* 0x000000ff0500720c */ /* 0x000fc40003f65270 */
[----:B------:R-:W-:Y:S01]  /*0540*/  SHF.R.S32.HI R7, RZ, 0x1f, R6 ;  /* 0x0000001fff077819 */ /* 0x000fe20000011406 */
[----:B------:R-:W-:Y:S01]  /*0550*/  IMAD.IADD R8, R3, 0x1, -R8 ;  /* 0x0000000103087824 */ /* 0x000fe200078e0a08 */
[----:B------:R-:W4:Y:S02]  /*0560*/  LDC R13, c[0x0][0x140] ;  /* 0x00005000ff0d7b82 */ /* 0x000f240000000800 */
[----:B------:R-:W-:Y:S02]  /*0570*/  LEA.HI R7, R7, R6, RZ, 0x3 ;  /* 0x0000000607077211 */ /* 0x000fe400078f18ff */
[----:B0-----:R-:W-:Y:S02]  /*0580*/  ISETP.NE.OR P0, PT, R0, RZ, !P0 ;  /* 0x000000ff0000720c */ /* 0x001fe40004705670 */
[--C-:B------:R-:W-:Y:S02]  /*0590*/  SHF.R.S32.HI R0, RZ, 0x3, R7.reuse ;  /* 0x00000003ff007819 */ /* 0x100fe40000011407 */
[----:B------:R-:W-:-:S02]  /*05a0*/  SHF.R.S32.HI R7, RZ, 0x1f, R7 ;  /* 0x0000001fff077819 */ /* 0x000fc40000011407 */
[----:B-1----:R-:W-:Y:S02]  /*05b0*/  I2FP.F32.U32 R9, UR8 ;  /* 0x0000000800097c45 */ /* 0x002fe40008201000 */
[----:B------:R-:W-:-:S03]  /*05c0*/  LEA.HI R7, R7, R0, RZ, 0x2 ;  /* 0x0000000007077211 */ /* 0x000fc600078f10ff */
[----:B------:R-:W-:Y:S01]  /*05d0*/  FMUL R9, R9, UR4 ;  /* 0x0000000409097c20 */ /* 0x000fe20008400000 */
[----:B------:R-:W-:Y:S01]  /*05e0*/  LOP3.LUT R7, R7, 0xfffffffc, RZ, 0xc0, !PT ;  /* 0xfffffffc07077812 */ /* 0x000fe200078ec0ff */
[----:B------:R-:W-:Y:S01]  /*05f0*/  VOTEU.ALL UP0, P0 ;  /* 0x00000000003f7886 */ /* 0x000fe20000000000 */
[----:B--2---:R-:W-:Y:S01]  /*0600*/  I2FP.F32.U32 R3, R4 ;  /* 0x0000000400037245 */ /* 0x004fe20000201000 */
[----:B------:R-:W-:Y:S01]  /*0610*/  ULDC UR4, c[0x0][0x154] ;  /* 0x0000550000047ab9 */ /* 0x000fe20000000800 */
[----:B------:R-:W-:Y:S01]  /*0620*/  VOTEU.ALL UP1, P0 ;  /* 0x00000000003f7886 */ /* 0x000fe20000020000 */
[----:B------:R-:W0:Y:S01]  /*0630*/  F2I.U32.TRUNC.NTZ R9, R9 ;  /* 0x0000000900097305 */ /* 0x000e22000020f000 */
[----:B------:R-:W-:Y:S01]  /*0640*/  IMAD.IADD R7, R0, 0x1, -R7 ;  /* 0x0000000100077824 */ /* 0x000fe200078e0a07 */
[----:B------:R-:W1:Y:S01]  /*0650*/  @!UP0 S2UR UR7, SR_CgaCtaId ;  /* 0x00000000000789c3 */ /* 0x000e620000008800 */
[----:B------:R-:W-:Y:S01]  /*0660*/  FMUL R12, R3, UR4 ;  /* 0x00000004030c7c20 */ /* 0x000fe20008400000 */
[----:B------:R-:W-:Y:S01]  /*0670*/  UMOV UR4, 0x20 ;  /* 0x0000002000047882 */ /* 0x000fe20000000000 */
[----:B------:R-:W-:Y:S01]  /*0680*/  IMAD R8, R8, 0x4, R7 ;  /* 0x0000000408087824 */ /* 0x000fe200078e0207 */
[----:B------:R-:W-:Y:S01]  /*0690*/  @!UP0 UMOV UR6, 0x400 ;  /* 0x0000040000068882 */ /* 0x000fe20000000000 */
[----:B------:R-:W-:-:S04]  /*06a0*/  @!UP0 UIADD3 UR4, -UR4, 0x100000, URZ ;  /* 0x0010000004048890 */ /* 0x000fc8000fffe13f */
[----:B------:R-:W-:Y:S02]  /*06b0*/  @!UP0 USHF.L.U32 UR5, UR4, 0xb, URZ ;  /* 0x0000000b04058899 */ /* 0x000fe4000800063f */
[----:B------:R-:W-:Y:S01]  /*06c0*/  @!UP0 USHF.L.U32 UR4, UR4, 0x1, URZ ;  /* 0x0000000104048899 */ /* 0x000fe2000800063f */
[----:B----4-:R-:W-:Y:S01]  /*06d0*/  ISETP.EQ.U32.AND P2, PT, R13, 0x1, PT ;  /* 0x000000010d00780c */ /* 0x010fe20003f42070 */
[----:B------:R-:W2:Y:S01]  /*06e0*/  F2I.U32.TRUNC.NTZ R12, R12 ;  /* 0x0000000c000c7305 */ /* 0x000ea2000020f000 */
[C---:B------:R-:W-:Y:S01]  /*06f0*/  LEA.HI R0, R8.reuse, R8, RZ, 0x1 ;  /* 0x0000000808007211 */ /* 0x040fe200078f08ff */
[----:B------:R-:W4:Y:S01]  /*0700*/  LDC R7, c[0x0][0x148] ;  /* 0x00005200ff077b82 */ /* 0x000f220000000800 */
[----:B------:R-:W-:Y:S02]  /*0710*/  IMAD.SHL.U32 R23, R8, 0x4, RZ ;  /* 0x0000000408177824 */ /* 0x000fe400078e00ff */
[----:B------:R-:W-:Y:S01]  /*0720*/  LOP3.LUT R11, R0, 0xfffffffe, RZ, 0xc0, !PT ;  /* 0xfffffffe000b7812 */ /* 0x000fe200078ec0ff */
[----:B0-----:R-:W-:Y:S01]  /*0730*/  IMAD.MOV R15, RZ, RZ, -R9 ;  /* 0x000000ffff0f7224 */ /* 0x001fe200078e0a09 */
[----:B------:R-:W-:-:S02]  /*0740*/  SHF.R.S32.HI R9, RZ, 0x1f, R2 ;  /* 0x0000001fff097819 */ /* 0x000fc40000011402 */
[----:B------:R-:W-:Y:S01]  /*0750*/  LOP3.LUT R23, R8, 0xc, R23, 0x78, !PT ;  /* 0x0000000c08177812 */ /* 0x000fe200078e7817 */
[----:B---3--:R-:W-:Y:S01]  /*0760*/  IMAD R3, R10, R15, UR8 ;  /* 0x000000080a037e24 */ /* 0x008fe2000f8e020f */
[----:B------:R-:W-:Y:S01]  /*0770*/  LEA.HI R9, R9, R2, RZ, 0x2 ;  /* 0x0000000209097211 */ /* 0x000fe200078f10ff */
[----:B------:R-:W-:-:S03]  /*0780*/  IMAD.IADD R0, R8, 0x1, -R11 ;  /* 0x0000000108007824 */ /* 0x000fc600078e0a0b */
[----:B------:R-:W-:Y:S01]  /*0790*/  LOP3.LUT R9, R9, 0xfffffffc, RZ, 0xc0, !PT ;  /* 0xfffffffc09097812 */ /* 0x000fe200078ec0ff */
[----:B--2---:R-:W-:Y:S01]  /*07a0*/  IMAD.MOV R21, RZ, RZ, -R12 ;  /* 0x000000ffff157224 */ /* 0x004fe200078e0a0c */
[----:B------:R-:W-:Y:S01]  /*07b0*/  ISETP.NE.AND P4, PT, R0, R3, PT ;  /* 0x000000030000720c */ /* 0x000fe20003f85270 */
[----:B-1----:R-:W-:Y:S02]  /*07c0*/  @!UP0 ULEA UR6, UR7, UR6, 0x18 ;  /* 0x0000000607068291 */ /* 0x002fe4000f8ec03f */
[----:B------:R-:W-:Y:S01]  /*07d0*/  IMAD.IADD R0, R2, 0x1, -R9 ;  /* 0x0000000102007824 */ /* 0x000fe200078e0a09 */
[----:B------:R-:W-:Y:S01]  /*07e0*/  VOTEU.ALL UP0, P0 ;  /* 0x00000000003f7886 */ /* 0x000fe20000000000 */
[----:B------:R-:W-:Y:S01]  /*07f0*/  LOP3.LUT P0, RZ, R6, 0x7, RZ, 0xc0, !PT ;  /* 0x0000000706ff7812 */ /* 0x000fe2000780c0ff */
[----:B------:R-:W-:Y:S02]  /*0800*/  VIADD R6, R5, 0xffffffff ;  /* 0xffffffff05067836 */ /* 0x000fe40000000000 */
[----:B------:R-:W-:Y:S01]  /*0810*/  ISETP.NE.AND P1, PT, R0, 0x3, PT ;  /* 0x000000030000780c */ /* 0x000fe20003f25270 */
[----:B----4-:R-:W-:Y:S01]  /*0820*/  IMAD R9, R7, R21, R4 ;  /* 0x0000001507097224 */ /* 0x010fe200078e0204 */
[----:B------:R-:W-:-:S02]  /*0830*/  ISETP.LT.U32.AND P0, PT, R23, 0x4, !P0 ;  /* 0x000000041700780c */ /* 0x000fc40004701070 */
[----:B------:R-:W-:Y:S01]  /*0840*/  ISETP.EQ.OR P1, PT, R0, RZ, !P1 ;  /* 0x000000ff0000720c */ /* 0x000fe20004f22670 */
[----:B------:R-:W0:Y:S02]  /*0850*/  FENCE.VIEW.ASYNC.S ;  /* 0x00000000000073c6 */ /* 0x000e240000000000 */
[----:B0-----:R0:W1:Y:S01]  /*0860*/  @!UP0 SYNCS.EXCH.64 URZ, [UR6+0xf0], UR4 ;  /* 0x0000f004063f85b2 */ /* 0x0010620008000100 */
[----:B------:R-:W-:Y:S02]  /*0870*/  @P4 LEA.HI R2, R23, R23, RZ, 0x1 ;  /* 0x0000001717024211 */ /* 0x000fe400078f08ff */
[----:B------:R-:W-:Y:S02]  /*0880*/  ISETP.EQ.AND P1, PT, R5, RZ, P1 ;  /* 0x000000ff0500720c */ /* 0x000fe40000f22270 */
[----:B------:R-:W-:Y:S02]  /*0890*/  @P4 SHF.R.S32.HI R2, RZ, 0x1, R2 ;  /* 0x00000001ff024819 */ /* 0x000fe40000011402 */
[----:B------:R-:W-:-:S02]  /*08a0*/  ISETP.GE.U32.AND P6, PT, R6, 0x2, PT ;  /* 0x000000020600780c */ /* 0x000fc40003fc6070 */
[----:B------:R-:W-:Y:S02]  /*08b0*/  @P4 ISETP.NE.AND P5, PT, R2, R9, PT ;  /* 0x000000090200420c */ /* 0x000fe40003fa5270 */
[----:B------:R-:W-:Y:S02]  /*08c0*/  SEL R9, RZ, 0x1, !P0 ;  /* 0x00000001ff097807 */ /* 0x000fe40004000000 */
[----:B------:R-:W-:Y:S02]  /*08d0*/  @P4 SEL R22, RZ, 0x1, P5 ;  /* 0x00000001ff164807 */ /* 0x000fe40002800000 */
[----:B------:R-:W-:Y:S01]  /*08e0*/  SEL R19, RZ, 0x1, !P1 ;  /* 0x00000001ff137807 */ /* 0x000fe20004800000 */
[----:B------:R0:W2:Y:S01]  /*08f0*/  @!UP1 SYNCS.EXCH.64 URZ, [UR6+0xf8], UR4 ;  /* 0x0000f804063f95b2 */ /* 0x0000a20008000100 */
[----:B------:R-:W-:Y:S01]  /*0900*/  LOP3.LUT R22, R22, R9, RZ, 0xc0, !PT ;  /* 0x0000000916167212 */ /* 0x000fe200078ec0ff */
[----:B------:R-:W-:Y:S01]  /*0910*/  NOP ;  /* 0x0000000000007918 */ /* 0x000fe20000000000 */
[----:B------:R-:W-:Y:S01]  /*0920*/  SEL R19, R19, 0x2, P6 ;  /* 0x0000000213137807 */ /* 0x000fe20003000000 */
[----:B------:R-:W-:Y:S06]  /*0930*/  @!P2 BRA `(.L_x_4) ;  /* 0x000000000008a947 */ /* 0x000fec0003800000 */
[----:B-12---:R-:W-:Y:S01]  /*0940*/  UCGABAR_ARV ;  /* 0x00000000000079c7 */ /* 0x006fe20008000000 */
[----:B------:R-:W-:Y:S05]  /*0950*/  BRA `(.L_x_5) ;  /* 0x0000000000047947 */ /* 0x000fea0003800000 */
.L_x_4:
[----:B-12---:R-:W-:Y:S01]  /*0960*/  NOP ;  /* 0x0000000000007918 */ /* 0x006fe20000000000 */
.L_x_5:
[----:B------:R-:W1:Y:S01]  /*0970*/  LDC R2, c[0x0][0x65c] ;  /* 0x00019700ff027b82 */ /* 0x000e620000000800 */
[----:B------:R-:W-:Y:S02]  /*0980*/  IMAD.U32 R8, RZ, RZ, UR8 ;  /* 0x00000008ff087e24 */ /* 0x000fe4000f8e00ff */
[----:B------:R-:W-:Y:S01]  /*0990*/  IMAD.MOV.U32 R9, RZ, RZ, RZ ;  /* 0x000000ffff097224 */ /* 0x000fe200078e00ff */
[----:B-1----:R-:W-:-:S04]  /*09a0*/  ISETP.NE.AND P1, PT, R2, 0x1, PT ;  /* 0x000000010200780c */ /* 0x002fc80003f25270 */
[----:B------:R-:W-:-:S09]  /*09b0*/  P2R R5, PR, RZ, 0x2 ;  /* 0x00000002ff057803 */ /* 0x000fd20000000000 */
[----:B------:R-:W1:Y:S01]  /*09c0*/  @P1 LDC R17, c[0x0][0x10] ;  /* 0x00000400ff111b82 */ /* 0x000e620000000800 */
[----:B------:R-:W-:Y:S02]  /*09d0*/  @P1 IMAD.MOV.U32 R5, RZ, RZ, RZ ;  /* 0x000000ffff051224 */ /* 0x000fe400078e00ff */
[----:B------:R-:W-:-:S05]  /*09e0*/  @P1 IMAD.MOV.U32 R13, RZ, RZ, RZ ;  /* 0x000000ffff0d1224 */ /* 0x000fca00078e00ff */
[----:B------:R-:W2:Y:S01]  /*09f0*/  @!P1 LDC R11, c[0x0][0xc] ;  /* 0x00000300ff0b9b82 */ /* 0x000ea20000000800 */
[----:B-1----:R-:W-:-:S04]  /*0a00*/  @P1 IMAD.WIDE.U32 R16, R17, UR8, R4 ;  /* 0x0000000811101c25 */ /* 0x002fc8000f8e0004 */
[----:B------:R-:W-:Y:S02]  /*0a10*/  @P1 IMAD.IADD R17, R17, 0x1, R13 ;  /* 0x0000000111111824 */ /* 0x000fe400078e020d */
[----:B--2---:R-:W-:-:S04]  /*0a20*/  @!P1 IMAD.WIDE.U32 R8, R4, R11, R8 ;  /* 0x0000000b04089225 */ /* 0x004fc800078e0008 */
[----:B------:R-:W-:Y:S02]  /*0a30*/  @!P1 IMAD.MOV.U32 R16, RZ, RZ, R8 ;  /* 0x000000ffff109224 */ /* 0x000fe400078e0008 */
[----:B------:R-:W-:Y:S01]  /*0a40*/  @!P1 IMAD.MOV.U32 R17, RZ, RZ, R9 ;  /* 0x000000ffff119224 */ /* 0x000fe200078e0009 */
[----:B------:R-:W-:Y:S06]  /*0a50*/  @!P2 BRA `(.L_x_6) ;  /* 0x00000000000ca947 */ /* 0x000fec0003800000 */
[----:B------:R-:W-:Y:S01]  /*0a60*/  UCGABAR_WAIT ;  /* 0x0000000000007dc7 */ /* 0x000fe20008000000 */
[----:B------:R-:W-:Y:S01]  /*0a70*/  CCTL.IVALL ;  /* 0x00000000ff00798f */ /* 0x000fe20002000000 */
[----:B------:R-:W-:Y:S05]  /*0a80*/  BRA `(.L_x_7) ;  /* 0x0000000000047947 */ /* 0x000fea0003800000 */
.L_x_6:
[----:B------:R-:W-:Y:S06]  /*0a90*/  BAR.SYNC.DEFER_BLOCKING 0x0 ;  /* 0x0000000000007b1d */ /* 0x000fec0000010000 */
.L_x_7:
[----:B------:R-:W-:Y:S05]  /*0aa0*/  @!P3 BRA `(.L_x_8) ;  /* 0x0000005c0024b947 */ /* 0x000fea0003800000 */
[----:B------:R-:W-:-:S13]  /*0ab0*/  ISETP.GT.U32.AND P0, PT, R6, 0x1, PT ;  /* 0x000000010600780c */ /* 0x000fda0003f04070 */
[----:B0-----:R-:W-:Y:S05]  /*0ac0*/  @P0 EXIT ;  /* 0x000000000000094d */ /* 0x001fea0003800000 */
[----:B------:R-:W-:Y:S01]  /*0ad0*/  ULDC.64 UR4, c[0x0][0x650] ;  /* 0x0001940000047ab9 */ /* 0x000fe20000000a00 */
[----:B------:R-:W-:Y:S01]  /*0ae0*/  PRMT R0, RZ, 0x7610, R0 ;  /* 0x00007610ff007816 */ /* 0x000fe20000000000 */
[----:B------:R-:W-:Y:S01]  /*0af0*/  IMAD.MOV.U32 R92, RZ, RZ, -0x1 ;  /* 0xffffffffff5c7424 */ /* 0x000fe200078e00ff */
[----:B------:R-:W-:Y:S01]  /*0b00*/  ISETP.GE.U32.AND P0, PT, R16, UR4, PT ;  /* 0x0000000410007c0c */ /* 0x000fe2000bf06070 */
[----:B------:R-:W-:Y:S02]  /*0b10*/  IMAD.MOV.U32 R93, RZ, RZ, -0x1 ;  /* 0xffffffffff5d7424 */ /* 0x000fe400078e00ff */
[----:B------:R-:W-:Y:S01]  /*0b20*/  IMAD.MOV.U32 R91, RZ, RZ, -0x1 ;  /* 0xffffffffff5b7424 */ /* 0x000fe200078e00ff */
[----:B------:R-:W-:-:S13]  /*0b30*/  ISETP.GE.U32.AND.EX P0, PT, R17, UR5, PT, P0 ;  /* 0x0000000511007c0c */ /* 0x000fda000bf06100 */
[----:B------:R-:W-:Y:S05]  /*0b40*/  @P0 BRA `(.L_x_9) ;  /* 0x0000000400280947 */ /* 0x000fea0003800000 */
[----:B------:R-:W0:Y:S01]  /*0b50*/  LDC.64 R24, c[0x0][0x628] ;  /* 0x00018a00ff187b82 */ /* 0x000e220000000a00 */
[----:B------:R-:W-:Y:S02]  /*0b60*/  IMAD.MOV.U32 R8, RZ, RZ, R16 ;  /* 0x000000ffff087224 */ /* 0x000fe400078e0010 */
[----:B------:R-:W-:-:S05]  /*0b70*/  IMAD.MOV.U32 R9, RZ, RZ, R17 ;  /* 0x000000ffff097224 */ /* 0x000fca00078e0011 */
[----:B------:R-:W1:Y:S08]  /*0b80*/  LDC R0, c[0x0][0x630] ;  /* 0x00018c00ff007b82 */ /* 0x000e700000000800 */
[----:B------:R-:W2:Y:S01]  /*0b90*/  LDC.64 R26, c[0x0][0x620] ;  /* 0x00018800ff1a7b82 */ /* 0x000ea20000000a00 */
[----:B0-----:R-:W-:-:S04]  /*0ba0*/  ISETP.NE.U32.AND P0, PT, R24, RZ, PT ;  /* 0x000000ff1800720c */ /* 0x001fc80003f05070 */
[----:B------:R-:W-:-:S13]  /*0bb0*/  ISETP.NE.AND.EX P0, PT, R25, RZ, PT, P0 ;  /* 0x000000ff1900720c */ /* 0x000fda0003f05300 */
[----:B-12---:R-:W-:Y:S05]  /*0bc0*/  @!P0 BRA `(.L_x_10) ;  /* 0x0000000000288947 */ /* 0x006fea0003800000 */
[----:B------:R-:W0:Y:S02]  /*0bd0*/  LDC R13, c[0x0][0x634] ;  /* 0x00018d00ff0d7b82 */ /* 0x000e240000000800 */
[----:B0-----:R-:W-:-:S05]  /*0be0*/  IADD3 R13, P0, R16, R13, RZ ;  /* 0x0000000d100d7210 */ /* 0x001fca0007f1e0ff */
[----:B------:R-:W-:-:S04]  /*0bf0*/  IMAD.X R15, RZ, RZ, R17, P0 ;  /* 0x000000ffff0f7224 */ /* 0x000fc800000e0611 */
[----:B------:R-:W-:-:S04]  /*0c00*/  IMAD.WIDE.U32 R8, R15, R24, RZ ;  /* 0x000000180f087225 */ /* 0x000fc800078e00ff */
[----:B------:R-:W-:-:S04]  /*0c10*/  IMAD.WIDE.U32 R10, P0, R13, R25, R8 ;  /* 0x000000190d0a7225 */ /* 0x000fc80007800008 */
[----:B------:R-:W-:-:S04]  /*0c20*/  IMAD.WIDE.U32 R8, R13, R24, RZ ;  /* 0x000000180d087225 */ /* 0x000fc800078e00ff */
[----:B------:R-:W-:Y:S01]  /*0c30*/  IMAD.X R13, RZ, RZ, RZ, P0 ;  /* 0x000000ffff0d7224 */ /* 0x000fe200000e06ff */
[----:B------:R-:W-:Y:S01]  /*0c40*/  IADD3 RZ, P0, R9, R10, RZ ;  /* 0x0000000a09ff7210 */ /* 0x000fe20007f1e0ff */
[----:B------:R-:W-:-:S04]  /*0c50*/  IMAD.MOV.U32 R12, RZ, RZ, R11 ;  /* 0x000000ffff0c7224 */ /* 0x000fc800078e000b */
[----:B------:R-:W-:-:S08]  /*0c60*/  IMAD.WIDE.U32.X R8, R15, R25, R12, P0 ;  /* 0x000000190f087225 */ /* 0x000fd000000e040c */
.L_x_10:
[----:B------:R-:W0:Y:S01]  /*0c70*/  LDC.64 R24, c[0x0][0x640] ;  /* 0x00019000ff187b82 */ /* 0x000e220000000a00 */
[-CC-:B------:R-:W-:Y:S01]  /*0c80*/  SHF.R.U64 R91, R8, R0.reuse, R9.reuse ;  /* 0x00000000085b7219 */ /* 0x180fe20000001209 */
[----:B------:R-:W-:Y:S01]  /*0c90*/  IMAD R30, R7, R21, R4 ;  /* 0x00000015071e7224 */ /* 0x000fe200078e0204 */
[----:B------:R-:W-:Y:S01]  /*0ca0*/  SHF.R.U32.HI R0, RZ, R0, R9 ;  /* 0x00000000ff007219 */ /* 0x000fe20000011609 */
[----:B------:R-:W-:Y:S01]  /*0cb0*/  IMAD.MOV.U32 R21, RZ, RZ, 0x1 ;  /* 0x00000001ff157424 */ /* 0x000fe200078e00ff */
[----:B------:R-:W-:-:S03]  /*0cc0*/  IADD3 R5, P0, RZ, -R91, RZ ;  /* 0x8000005bff057210 */ /* 0x000fc60007f1e0ff */
[----:B------:R-:W1:Y:S02]  /*0cd0*/  LDC R6, c[0x0][0x618] ;  /* 0x00018600ff067b82 */ /* 0x000e640000000800 */
[----:B------:R-:W-:-:S04]  /*0ce0*/  IMAD.X R9, RZ, RZ, ~R0, P0 ;  /* 0x000000ffff097224 */ /* 0x000fc800000e0e00 */
[-C--:B------:R-:W-:Y:S02]  /*0cf0*/  IMAD R0, R9, R26.reuse, RZ ;  /* 0x0000001a09007224 */ /* 0x080fe400078e02ff */
[----:B------:R-:W2:Y:S01]  /*0d00*/  LDC R11, c[0x0][0x608] ;  /* 0x00018200ff0b7b82 */ /* 0x000ea20000000800 */
[----:B------:R-:W-:-:S04]  /*0d10*/  IMAD.WIDE.U32 R8, R5, R26, R16 ;  /* 0x0000001a05087225 */ /* 0x000fc800078e0010 */
[----:B------:R-:W-:-:S03]  /*0d20*/  IMAD R5, R5, R27, R0 ;  /* 0x0000001b05057224 */ /* 0x000fc600078e0200 */
[----:B------:R-:W3:Y:S01]  /*0d30*/  LDC R12, c[0x0][0x658] ;  /* 0x00019600ff0c7b82 */ /* 0x000ee20000000800 */
[----:B0-----:R-:W-:Y:S01]  /*0d40*/  ISETP.NE.U32.AND P0, PT, R24, RZ, PT ;  /* 0x000000ff1800720c */ /* 0x001fe20003f05070 */
[----:B------:R-:W-:Y:S02]  /*0d50*/  IMAD.IADD R5, R9, 0x1, R5 ;  /* 0x0000000109057824 */ /* 0x000fe400078e0205 */
[----:B------:R-:W-:Y:S01]  /*0d60*/  IMAD.MOV.U32 R9, RZ, RZ, -0x1 ;  /* 0xffffffffff097424 */ /* 0x000fe200078e00ff */
[----:B------:R-:W-:-:S03]  /*0d70*/  ISETP.NE.AND.EX P0, PT, R25, RZ, PT, P0 ;  /* 0x000000ff1900720c */ /* 0x000fc60003f05300 */
[----:B------:R-:W0:Y:S01]  /*0d80*/  LDC R15, c[0x0][0x600] ;  /* 0x00018000ff0f7b82 */ /* 0x000e220000000800 */
[-CC-:B-1----:R-:W-:Y:S02]  /*0d90*/  SHF.R.U64 R13, R8, R6.reuse, R5.reuse ;  /* 0x00000006080d7219 */ /* 0x182fe40000001205 */
[----:B------:R-:W-:-:S05]  /*0da0*/  SHF.R.U32.HI R0, RZ, R6, R5 ;  /* 0x00000006ff007219 */ /* 0x000fca0000011605 */
[----:B------:R-:W1:Y:S01]  /*0db0*/  LDC R14, c[0x0][0x648] ;  /* 0x00019200ff0e7b82 */ /* 0x000e620000000800 */
[-CC-:B--2---:R-:W-:Y:S02]  /*0dc0*/  SHF.R.U64 R27, R13, R11.reuse, R0.reuse ;  /* 0x0000000b0d1b7219 */ /* 0x184fe40000001200 */
[----:B------:R-:W-:-:S05]  /*0dd0*/  SHF.R.U32.HI R5, RZ, R11, R0 ;  /* 0x0000000bff057219 */ /* 0x000fca0000011600 */
[----:B------:R-:W2:Y:S01]  /*0de0*/  LDC R20, c[0x0][0x638] ;  /* 0x00018e00ff147b82 */ /* 0x000ea20000000800 */
[-CC-:B---3--:R-:W-:Y:S02]  /*0df0*/  SHF.R.U64 R28, R27, R12.reuse, R5.reuse ;  /* 0x0000000c1b1c7219 */ /* 0x188fe40000001205 */
[-C--:B------:R-:W-:Y:S02]  /*0e00*/  SHF.L.U32 R0, R9, R12.reuse, RZ ;  /* 0x0000000c09007219 */ /* 0x080fe400000006ff */
[----:B------:R-:W-:Y:S01]  /*0e10*/  SHF.R.U32.HI R5, RZ, R12, R5 ;  /* 0x0000000cff057219 */ /* 0x000fe20000011605 */
[----:B------:R-:W-:Y:S01]  /*0e20*/  IMAD.MOV.U32 R4, RZ, RZ, R28 ;  /* 0x000000ffff047224 */ /* 0x000fe200078e001c */
[----:B------:R-:W-:Y:S01]  /*0e30*/  LOP3.LUT R10, RZ, R0, RZ, 0x33, !PT ;  /* 0x00000000ff0a7212 */ /* 0x000fe200078e33ff */
[----:B------:R-:W3:Y:S01]  /*0e40*/  LDC R26, c[0x0][0x610] ;  /* 0x00018400ff1a7b82 */ /* 0x000ee20000000800 */
[----:B------:R-:W-:Y:S05]  /*0e50*/  @!P0 BRA `(.L_x_11) ;  /* 0x0000000000288947 */ /* 0x000fea0003800000 */
[----:B------:R-:W4:Y:S02]  /*0e60*/  LDC R9, c[0x0][0x64c] ;  /* 0x00019300ff097b82 */ /* 0x000f240000000800 */
[----:B----4-:R-:W-:-:S05]  /*0e70*/  IADD3 R9, P0, R28, R9, RZ ;  /* 0x000000091c097210 */ /* 0x010fca0007f1e0ff */
        /* <DEDUP_REMOVED lines=8> */
.L_x_11:
[----:B-1----:R-:W-:Y:S01]  /*0f00*/  SHF.R.U64 R4, R4, R14, R5 ;  /* 0x0000000e04047219 */ /* 0x002fe20000001205 */
[----:B0-----:R-:W-:Y:S01]  /*0f10*/  VIADD R6, R15, 0xffffffff ;  /* 0xffffffff0f067836 */ /* 0x001fe20000000000 */
[----:B------:R-:W-:Y:S02]  /*0f20*/  SHF.L.U32 R0, R21, R12, RZ ;  /* 0x0000000c15007219 */ /* 0x000fe400000006ff */
[----:B------:R-:W-:Y:S01]  /*0f30*/  LOP3.LUT R5, R27, R10, RZ, 0xc0, !PT ;  /* 0x0000000a1b057212 */ /* 0x000fe200078ec0ff */
[----:B------:R-:W-:Y:S01]  /*0f40*/  IMAD.MOV R7, RZ, RZ, -R4 ;  /* 0x000000ffff077224 */ /* 0x000fe200078e0a04 */
[----:B------:R-:W-:Y:S02]  /*0f50*/  SEL R3, R3, R30, !P1 ;  /* 0x0000001e03037207 */ /* 0x000fe40004800000 */
[----:B------:R-:W-:Y:S01]  /*0f60*/  LOP3.LUT R6, R13, R6, RZ, 0xc0, !PT ;  /* 0x000000060d067212 */ /* 0x000fe200078ec0ff */
[----:B------:R-:W-:Y:S02]  /*0f70*/  IMAD R4, R0, R4, R5 ;  /* 0x0000000400047224 */ /* 0x000fe400078e0205 */
[----:B--2---:R-:W-:-:S02]  /*0f80*/  IMAD R0, R7, R20, R28 ;  /* 0x0000001407007224 */ /* 0x004fc400078e021c */
[----:B---3--:R-:W-:Y:S02]  /*0f90*/  IMAD R3, R4, R26, R3 ;  /* 0x0000001a04037224 */ /* 0x008fe400078e0203 */
[----:B------:R-:W-:Y:S02]  /*0fa0*/  IMAD R92, R0, R15, R6 ;  /* 0x0000000f005c7224 */ /* 0x000fe400078e0206 */
[----:B------:R-:W-:-:S03]  /*0fb0*/  IMAD.MOV.U32 R4, RZ, RZ, 0x1 ;  /* 0x00000001ff047424 */ /* 0x000fc600078e00ff */
[----:B------:R-:W-:Y:S02]  /*0fc0*/  SEL R93, R92, R3, !P1 ;  /* 0x000000035c5d7207 */ /* 0x000fe40004800000 */
[----:B------:R-:W-:Y:S02]  /*0fd0*/  PRMT R0, R4, 0x7610, R0 ;  /* 0x0000761004007816 */ /* 0x000fe40000000000 */
[----:B------:R-:W-:-:S07]  /*0fe0*/  SEL R92, R3, R92, !P1 ;  /* 0x0000005c035c7207 */ /* 0x000fce0004800000 */
.L_x_9:
[----:B------:R-:W-:-:S08]  /*0ff0*/  NOP ;  /* 0x0000000000007918 */ /* 0x000fd00000000000 */
[----:B------:R-:W0:Y:S02]  /*1000*/  USETMAXREG.TRY_ALLOC.CTAPOOL UP0, 0xe8 ;  /* 0x000000e8000079c8 */ /* 0x000e240008000600 */
[----:B0-----:R-:W-:-:S13]  /*1010*/  PLOP3.LUT P0, PT, PT, PT, UP0, 0x80, 0x0 ;  /* 0x000000000000781c */ /* 0x001fda0003f0f008 */
[----:B------:R-:W-:Y:S05]  /*1020*/  @!P0 BRA `(.L_x_9) ;  /* 0xfffffffc00f08947 */ /* 0x000fea000383ffff */
[----:B------:R-:W-:Y:S01]  /*1030*/  ULDC.64 UR4, c[0x0][0x598] ;  /* 0x0001660000047ab9 */ /* 0x000fe20000000a00 */
[----:B------:R-:W-:Y:S01]  /*1040*/  ULDC.64 UR36, c[0x0][0x208] ;  /* 0x0000820000247ab9 */ /* 0x000fe20000000a00 */
[----:B------:R-:W-:-:S04]  /*1050*/  ISETP.NE.U32.AND P0, PT, RZ, UR4, PT ;  /* 0x00000004ff007c0c */ /* 0x000fc8000bf05070 */
[----:B------:R-:W-:-:S13]  /*1060*/  ISETP.NE.AND.EX P0, PT, RZ, UR5, PT, P0 ;  /* 0x00000005ff007c0c */ /* 0x000fda000bf05300 */
[----:B------:R-:W-:Y:S05]  /*1070*/  @!P0 BRA `(.L_x_12) ;  /* 0x00000000001c8947 */ /* 0x000fea0003800000 */
[----:B------:R-:W0:Y:S02]  /*1080*/  LDC.64 R4, c[0x0][0x598] ;  /* 0x00016600ff047b82 */ /* 0x000e240000000a00 */
[----:B0-----:R-:W2:Y:S02]  /*1090*/  LDG.E.64 R4, desc[UR36][R4.64] ;  /* 0x0000002404047981 */ /* 0x001ea4000c1e1b00 */
[----:B--2---:R-:W-:-:S04]  /*10a0*/  ISETP.NE.U32.AND P0, PT, R4, RZ, PT ;  /* 0x000000ff0400720c */ /* 0x004fc80003f05070 */
[----:B------:R-:W-:-:S13]  /*10b0*/  ISETP.NE.AND.EX P0, PT, R5, RZ, PT, P0 ;  /* 0x000000ff0500720c */ /* 0x000fda0003f05300 */
[----:B------:R-:W-:Y:S05]  /*10c0*/  @!P0 BRA `(.L_x_12) ;  /* 0x0000000000088947 */ /* 0x000fea0003800000 */
[----:B------:R0:W5:Y:S01]  /*10d0*/  LD.E R88, desc[UR36][R4.64] ;  /* 0x0000002404587980 */ /* 0x000162000c101900 */
[----:B------:R-:W-:Y:S05]  /*10e0*/  BRA `(.L_x_13) ;  /* 0x0000000000247947 */ /* 0x000fea0003800000 */
.L_x_12:
[----:B------:R-:W-:Y:S02]  /*10f0*/  ULDC.64 UR4, c[0x0][0x588] ;  /* 0x0001620000047ab9 */ /* 0x000fe40000000a00 */
[----:B------:R-:W-:-:S04]  /*1100*/  ISETP.NE.U32.AND P0, PT, RZ, UR4, PT ;  /* 0x00000004ff007c0c */ /* 0x000fc8000bf05070 */
[----:B------:R-:W-:-:S13]  /*1110*/  ISETP.NE.AND.EX P0, PT, RZ, UR5, PT, P0 ;  /* 0x00000005ff007c0c */ /* 0x000fda000bf05300 */
[----:B------:R-:W-:Y:S05]  /*1120*/  @!P0 BRA `(.L_x_14) ;  /* 0x00000000000c8947 */ /* 0x000fea0003800000 */
[----:B------:R-:W0:Y:S02]  /*1130*/  LDC.64 R88, c[0x0][0x588] ;  /* 0x00016200ff587b82 */ /* 0x000e240000000a00 */
[----:B0-----:R1:W5:Y:S01]  /*1140*/  LDG.E R88, desc[UR36][R88.64] ;  /* 0x0000002458587981 */ /* 0x001362000c1e1900 */
[----:B------:R-:W-:Y:S05]  /*1150*/  BRA `(.L_x_13) ;  /* 0x0000000000087947 */ /* 0x000fea0003800000 */
.L_x_14:
[----:B------:R-:W-:Y:S02]  /*1160*/  ULDC UR4, c[0x0][0x580] ;  /* 0x0001600000047ab9 */ /* 0x000fe40000000800 */
[----:B------:R-:W-:-:S07]  /*1170*/  IMAD.U32 R88, RZ, RZ, UR4 ;  /* 0x00000004ff587e24 */ /* 0x000fce000f8e00ff */
.L_x_13:
[----:B------:R-:W-:Y:S02]  /*1180*/  ULDC.64 UR4, c[0x0][0x5a0] ;  /* 0x0001680000047ab9 */ /* 0x000fe40000000a00 */
[----:B------:R-:W-:-:S04]  /*1190*/  ISETP.NE.U32.AND P0, PT, RZ, UR4, PT ;  /* 0x00000004ff007c0c */ /* 0x000fc8000bf05070 */
[----:B------:R-:W-:-:S13]  /*11a0*/  ISETP.NE.AND.EX P0, PT, RZ, UR5, PT, P0 ;  /* 0x00000005ff007c0c */ /* 0x000fda000bf05300 */
[----:B------:R-:W-:Y:S05]  /*11b0*/  @!P0 BRA `(.L_x_15) ;  /* 0x00000000001c8947 */ /* 0x000fea0003800000 */
[----:B0-----:R-:W0:Y:S02]  /*11c0*/  LDC.64 R4, c[0x0][0x5a0] ;  /* 0x00016800ff047b82 */ /* 0x001e240000000a00 */
[----:B0-----:R-:W2:Y:S02]  /*11d0*/  LDG.E.64 R4, desc[UR36][R4.64] ;  /* 0x0000002404047981 */ /* 0x001ea4000c1e1b00 */
[----:B--2---:R-:W-:-:S04]  /*11e0*/  ISETP.NE.U32.AND P0, PT, R4, RZ, PT ;  /* 0x000000ff0400720c */ /* 0x004fc80003f05070 */
[----:B------:R-:W-:-:S13]  /*11f0*/  ISETP.NE.AND.EX P0, PT, R5, RZ, PT, P0 ;  /* 0x000000ff0500720c */ /* 0x000fda0003f05300 */
[----:B------:R-:W-:Y:S05]  /*1200*/  @!P0 BRA `(.L_x_15) ;  /* 0x0000000000088947 */ /* 0x000fea0003800000 */
[----:B-1----:R0:W5:Y:S01]  /*1210*/  LD.E R89, desc[UR36][R4.64] ;  /* 0x0000002404597980 */ /* 0x002162000c101900 */
[----:B------:R-:W-:Y:S05]  /*1220*/  BRA `(.L_x_16) ;  /* 0x0000000000247947 */ /* 0x000fea0003800000 */
.L_x_15:
[----:B------:R-:W-:Y:S02]  /*1230*/  ULDC.64 UR4, c[0x0][0x590] ;  /* 0x0001640000047ab9 */ /* 0x000fe40000000a00 */
[----:B------:R-:W-:-:S04]  /*1240*/  ISETP.NE.U32.AND P0, PT, RZ, UR4, PT ;  /* 0x00000004ff007c0c */ /* 0x000fc8000bf05070 */
[----:B------:R-:W-:-:S13]  /*1250*/  ISETP.NE.AND.EX P0, PT, RZ, UR5, PT, P0 ;  /* 0x00000005ff007c0c */ /* 0x000fda000bf05300 */
[----:B------:R-:W-:Y:S05]  /*1260*/  @!P0 BRA `(.L_x_17) ;  /* 0x00000000000c8947 */ /* 0x000fea0003800000 */
[----:B0-----:R-:W1:Y:S02]  /*1270*/  LDC.64 R4, c[0x0][0x590] ;  /* 0x00016400ff047b82 */ /* 0x001e640000000a00 */
[----:B-1----:R1:W5:Y:S01]  /*1280*/  LDG.E R89, desc[UR36][R4.64] ;  /* 0x0000002404597981 */ /* 0x002362000c1e1900 */
[----:B------:R-:W-:Y:S05]  /*1290*/  BRA `(.L_x_16) ;  /* 0x0000000000087947 */ /* 0x000fea0003800000 */
.L_x_17:
[----:B------:R-:W-:Y:S02]  /*12a0*/  ULDC UR4, c[0x0][0x584] ;  /* 0x0001610000047ab9 */ /* 0x000fe40000000800 */
[----:B-1----:R-:W-:-:S07]  /*12b0*/  IMAD.U32 R89, RZ, RZ, UR4 ;  /* 0x00000004ff597e24 */ /* 0x002fce000f8e00ff */
.L_x_16:
[----:B------:R-:W-:-:S13]  /*12c0*/  LOP3.LUT P0, RZ, R0, 0xff, RZ, 0xc0, !PT ;  /* 0x000000ff00ff7812 */ /* 0x000fda000780c0ff */
[----:B------:R-:W-:Y:S05]  /*12d0*/  @!P0 EXIT ;  /* 0x000000000000894d */ /* 0x000fea0003800000 */
[----:B------:R-:W-:Y:S01]  /*12e0*/  ULDC UR4, c[0x0][0x28c] ;  /* 0x0000a30000047ab9 */ /* 0x000fe20000000800 */
[----:B------:R-:W-:Y:S01]  /*12f0*/  LOP3.LUT R90, R19, 0x1, RZ, 0xfc, !PT ;  /* 0x00000001135a7812 */ /* 0x000fe200078efcff */
[----:B------:R-:W-:Y:S01]  /*1300*/  UIADD3 UR4, UR4, 0x1f, URZ ;  /* 0x0000001f04047890 */ /* 0x000fe2000fffe03f */
[----:B------:R-:W-:Y:S01]  /*1310*/  UMOV UR38, URZ ;  /* 0x0000003f00267c82 */ /* 0x000fe20008000000 */
[----:B------:R-:W-:Y:S02]  /*1320*/  UMOV UR39, URZ ;  /* 0x0000003f00277c82 */ /* 0x000fe40008000000 */
[----:B------:R-:W-:-:S04]  /*1330*/  USHF.R.S32.HI UR5, URZ, 0x1f, UR4 ;  /* 0x0000001f3f057899 */ /* 0x000fc80008011404 */
[----:B------:R-:W-:-:S04]  /*1340*/  ULEA.HI UR5, UR5, UR4, URZ, 0x5 ;  /* 0x0000000405057291 */ /* 0x000fc8000f8f283f */
[----:B------:R-:W-:-:S12]  /*1350*/  USHF.R.S32.HI UR40, URZ, 0x5, UR5 ;  /* 0x000000053f287899 */ /* 0x000fd80008011405 */
.L_x_165:
[----:B------:R-:W-:Y:S01]  /*1360*/  LOP3.LUT R0, R18, 0x80, RZ, 0xc0, !PT ;  /* 0x0000008012007812 */ /* 0x000fe200078ec0ff */
[----:B--2---:R-:W2:Y:S01]  /*1370*/  S2UR UR7, SR_CgaCtaId ;  /* 0x00000000000779c3 */ /* 0x004ea20000008800 */
[----:B------:R-:W-:Y:S02]  /*1380*/  UMOV UR6, 0x400 ;  /* 0x0000040000067882 */ /* 0x000fe40000000000 */
[----:B------:R-:W-:-:S06]  /*1390*/  SHF.R.U32.HI R0, RZ, 0x7, R0 ;  /* 0x00000007ff007819 */ /* 0x000fcc0000011600 */
[----:B---3--:R-:W3:Y:S01]  /*13a0*/  SHFL.IDX PT, R0, R0, RZ, 0x1f ;  /* 0x00001fff00007589 */ /* 0x008ee200000e0000 */
[----:B--2---:R-:W-:Y:S01]  /*13b0*/  ULEA UR6, UR7, UR6, 0x18 ;  /* 0x0000000607067291 */ /* 0x004fe2000f8ec03f */
[----:B---3--:R-:W-:-:S13]  /*13c0*/  R2UR UR4, R0 ;  /* 0x00000000000472ca */ /* 0x008fda00000e0000 */
[----:B------:R-:W-:-:S04]  /*13d0*/  ULEA.HI UR5, UR4, UR4, URZ, 0x1 ;  /* 0x0000000404057291 */ /* 0x000fc8000f8f083f */
[----:B------:R-:W-:-:S04]  /*13e0*/  ULOP3.LUT UR5, UR5, 0xffffe, URZ, 0xc0, !UPT ;  /* 0x000ffffe05057892 */ /* 0x000fc8000f8ec03f */
[----:B------:R-:W-:-:S03]  /*13f0*/  UIADD3 UR5, UR4, -UR5, URZ ;  /* 0x8000000504057290 */ /* 0x000fc6000fffe03f */
[----:B------:R-:W-:Y:S01]  /*1400*/  ULDC UR4, c[0x0][0x28c] ;  /* 0x0000a30000047ab9 */ /* 0x000fe20000000800 */
[----:B------:R-:W-:Y:S01]  /*1410*/  ULEA UR5, UR5, UR6, 0xc ;  /* 0x0000000605057291 */ /* 0x000fe2000f8e603f */
[----:B------:R-:W-:-:S03]  /*1420*/  ISETP.LT.AND P0, PT, RZ, UR4, PT ;  /* 0x00000004ff007c0c */ /* 0x000fc6000bf01270 */
[----:B------:R-:W-:-:S04]  /*1430*/  UIADD3 UR5, UR5, 0x200, URZ ;  /* 0x0000020005057890 */ /* 0x000fc8000fffe03f */
[----:B------:R-:W-:-:S04]  /*1440*/  USHF.R.U32.HI UR5, URZ, 0x4, UR5 ;  /* 0x000000043f057899 */ /* 0x000fc80008011605 */
[----:B------:R-:W-:Y:S02]  /*1450*/  ULOP3.LUT UR41, UR5, 0x3fff, URZ, 0xc0, !UPT ;  /* 0x00003fff05297892 */ /* 0x000fe4000f8ec03f */
[----:B01---5:R-:W-:Y:S10]  /*1460*/  @P0 BRA `(.L_x_18) ;  /* 0x0000000000400947 */ /* 0x023ff40003800000 */
[----:B------:R-:W-:Y:S01]  /*1470*/  MOV R0, 0x0 ;  /* 0x0000000000007802 */ /* 0x000fe20000000f00 */
[----:B------:R-:W-:Y:S01]  /*1480*/  ULDC.64 UR4, c[0x4][0x68] ;  /* 0x01001a0000047ab9 */ /* 0x000fe20000000a00 */
[----:B------:R-:W-:Y:S01]  /*1490*/  ULDC.64 UR6, c[0x4][0x8] ;  /* 0x0100020000067ab9 */ /* 0x000fe20000000a00 */
[----:B01----:R-:W-:Y:S01]  /*14a0*/  IMAD.U32 R4, RZ, RZ, UR4 ;  /* 0x00000004ff047e24 */ /* 0x003fe2000f8e00ff */
[----:B------:R0:W1:Y:S01]  /*14b0*/  LDC.64 R14, c[0x4][R0] ;  /* 0x01000000000e7b82 */ /* 0x0000620000000a00 */
[----:B------:R-:W-:Y:S01]  /*14c0*/  IMAD.U32 R5, RZ, RZ, UR5 ;  /* 0x00000005ff057e24 */ /* 0x000fe2000f8e00ff */
[----:B------:R-:W-:Y:S01]  /*14d0*/  ULDC.64 UR4, c[0x4][0x70] ;  /* 0x01001c0000047ab9 */ /* 0x000fe20000000a00 */
[----:B------:R-:W-:Y:S02]  /*14e0*/  IMAD.U32 R10, RZ, RZ, UR6 ;  /* 0x00000006ff0a7e24 */ /* 0x000fe4000f8e00ff */
[----:B------:R-:W-:Y:S02]  /*14f0*/  IMAD.U32 R6, RZ, RZ, UR4 ;  /* 0x00000004ff067e24 */ /* 0x000fe4000f8e00ff */
[----:B------:R-:W-:-:S02]  /*1500*/  IMAD.U32 R7, RZ, RZ, UR5 ;  /* 0x00000005ff077e24 */ /* 0x000fc4000f8e00ff */
[----:B------:R-:W-:Y:S02]  /*1510*/  IMAD.U32 R11, RZ, RZ, UR7 ;  /* 0x00000007ff0b7e24 */ /* 0x000fe4000f8e00ff */
[----:B------:R-:W-:Y:S02]  /*1520*/  IMAD.MOV.U32 R8, RZ, RZ, 0x1e1 ;  /* 0x000001e1ff087424 */ /* 0x000fe400078e00ff */
[----:B------:R-:W-:Y:S02]  /*1530*/  IMAD.MOV.U32 R12, RZ, RZ, 0x1 ;  /* 0x00000001ff0c7424 */ /* 0x000fe400078e00ff */
[----:B0-----:R-:W-:-:S07]  /*1540*/  IMAD.MOV.U32 R13, RZ, RZ, RZ ;  /* 0x000000ffff0d7224 */ /* 0x001fce00078e00ff */
[----:B------:R-:W-:-:S07]  /*1550*/  LEPC R20, `(.L_x_18) ;  /* 0x000000001014794e */ /* 0x000fce0000000000 */
[----:B-1---5:R-:W-:Y:S05]  /*1560*/  CALL.ABS.NOINC R14 ;  /* 0x000000000e007343 */ /* 0x022fea0003c00000 */
.L_x_18:
[----:B------:R-:W-:-:S13]  /*1570*/  ISETP.NE.AND P0, PT, R90, 0x3, PT ;  /* 0x000000035a00780c */ /* 0x000fda0003f05270 */
[----:B------:R-:W-:Y:S05]  /*1580*/  @!P0 BRA `(.L_x_19) ;  /* 0x0000000000048947 */ /* 0x000fea0003800000 */
[----:B------:R-:W-:Y:S01]  /*1590*/  BPT.TRAP 0x1 ;  /* 0x000000040000795c */ /* 0x000fe20000300000 */
.L_x_19:
[----:B------:R-:W2:Y:S01]  /*15a0*/  S2UR UR5, SR_CgaCtaId ;  /* 0x00000000000579c3 */ /* 0x000ea20000008800 */
[----:B------:R-:W-:Y:S01]  /*15b0*/  UMOV UR4, 0x400 ;  /* 0x0000040000047882 */ /* 0x000fe20000000000 */
[----:B------:R-:W-:Y:S02]  /*15c0*/  IMAD.U32 R0, RZ, RZ, UR38 ;  /* 0x00000026ff007e24 */ /* 0x000fe4000f8e00ff */
[----:B------:R-:W-:-:S03]  /*15d0*/  IMAD.U32 R3, RZ, RZ, UR39 ;  /* 0x00000027ff037e24 */ /* 0x000fc6000f8e00ff */
[----:B------:R-:W-:Y:S01]  /*15e0*/  SHF.L.U32 R0, R0, 0x1f, RZ ;  /* 0x0000001f00007819 */ /* 0x000fe200000006ff */
[----:B--2---:R-:W-:-:S06]  /*15f0*/  ULEA UR4, UR5, UR4, 0x18 ;  /* 0x0000000405047291 */ /* 0x004fcc000f8ec03f */
[----:B------:R-:W-:-:S04]  /*1600*/  IMAD.U32 R6, RZ, RZ, UR4 ;  /* 0x00000004ff067e24 */ /* 0x000fc8000f8e00ff */
[----:B------:R-:W-:-:S04]  /*1610*/  IMAD R3, R3, 0x8, R6 ;  /* 0x0000000803037824 */ /* 0x000fc800078e0206 */
[----:B------:R2:W3:Y:S01]  /*1620*/  SYNCS.PHASECHK.TRANS64.TRYWAIT P1, [R3+URZ], R0 ;  /* 0x00000000030075a7 */ /* 0x0004e2000802017f */
[----:B------:R-:W-:Y:S05]  /*1630*/  @!P0 BRA `(.L_x_20) ;  /* 0x0000000000048947 */ /* 0x000fea0003800000 */
[----:B------:R-:W-:Y:S01]  /*1640*/  BPT.TRAP 0x1 ;  /* 0x000000040000795c */ /* 0x000fe20000300000 */
.L_x_20:
[----:B---3--:R-:W-:Y:S05]  /*1650*/  @P1 BRA `(.L_x_21) ;  /* 0x0000000000081947 */ /* 0x008fea0003800000 */
[----:B------:R-:W3:Y:S02]  /*1660*/  SYNCS.PHASECHK.TRANS64.TRYWAIT P1, [R3+URZ], R0 ;  /* 0x00000000030075a7 */ /* 0x000ee4000802017f */
[----:B---3--:R-:W-:Y:S05]  /*1670*/  @!P1 BRA `(.L_x_22) ;  /* 0x0000006c00409947 */ /* 0x008fea0003800000 */
.L_x_21:
[----:B------:R-:W-:-:S04]  /*1680*/  UISETP.LT.AND UP0, UPT, UR40, 0x1, UPT ;  /* 0x000000012800788c */ /* 0x000fc8000bf01270 */
[----:B------:R-:W-:-:S06]  /*1690*/  USEL UR4, UR40, 0x1, UP0 ;  /* 0x0000000128047887 */ /* 0x000fcc0008000000 */
[----:B--23--:R-:W-:Y:S01]  /*16a0*/  IMAD.U32 R0, RZ, RZ, UR4 ;  /* 0x00000004ff007e24 */ /* 0x00cfe2000f8e00ff */
[----:B------:R-:W-:Y:S05]  /*16b0*/  WARPSYNC.ALL ;  /* 0x0000000000007948 */ /* 0x000fea0003800000 */
[----:B------:R-:W-:-:S04]  /*16c0*/  IADD3 R0, -R0, UR40, RZ ;  /* 0x0000002800007c10 */ /* 0x000fc8000fffe1ff */
[----:B------:R-:W-:Y:S02]  /*16d0*/  ISETP.GE.AND P1, PT, R0, 0x1, PT ;  /* 0x000000010000780c */ /* 0x000fe40003f26270 */
[----:B------:R-:W-:Y:S01]  /*16e0*/  R2UR UR4, R6 ;  /* 0x00000000060472ca */ /* 0x000fe200000e0000 */
[----:B------:R-:W-:Y:S01]  /*16f0*/  ULOP3.LUT UR41, UR41, 0x10000, URZ, 0xfc, !UPT ;  /* 0x0001000029297892 */ /* 0x000fe2000f8efc3f */
[----:B------:R-:W-:Y:S01]  /*1700*/  WARPGROUP.ARRIVE ;  /* 0x00000000000079c5 */ /* 0x000fe20000000000 */
[----:B------:R-:W-:Y:S01]  /*1710*/  UMOV UR5, 0x80000020 ;  /* 0x8000002000057882 */ /* 0x000fe20000000000 */
[----:B------:R-:W-:-:S09]  /*1720*/  UMOV UR7, 0x80000020 ;  /* 0x8000002000077882 */ /* 0x000fd20000000000 */
[----:B------:R-:W-:-:S04]  /*1730*/  UIADD3 UR4, UR4, 0x1c200, URZ ;  /* 0x0001c20004047890 */ /* 0x000fc8000fffe03f */
[----:B------:R-:W-:-:S04]  /*1740*/  USHF.R.U32.HI UR4, URZ, 0x4, UR4 ;  /* 0x000000043f047899 */ /* 0x000fc80008011604 */
[----:B------:R-:W-:-:S04]  /*1750*/  ULOP3.LUT UR4, UR4, 0x3fff, URZ, 0xc0, !UPT ;  /* 0x00003fff04047892 */ /* 0x000fc8000f8ec03f */
[----:B------:R-:W-:Y:S02]  /*1760*/  ULOP3.LUT UR9, UR4, 0x10000, URZ, 0xfc, !UPT ;  /* 0x0001000004097892 */ /* 0x000fe4000f8efc3f */
[----:B------:R-:W-:Y:S02]  /*1770*/  ULEA UR4, UR39, UR41, 0x9 ;  /* 0x0000002927047291 */ /* 0x000fe4000f8e483f */
[----:B------:R-:W-:-:S09]  /*1780*/  ULEA UR6, UR39, UR9, 0x9 ;  /* 0x0000000927067291 */ /* 0x000fd2000f8e483f */
[----:B------:R-:W-:Y:S01]  /*1790*/  HGMMA.64x128x16.F32.BF16 R24, gdesc[UR4], RZ, !UPT, gsb0 ;  /* 0x01e00000041879f0 */ /* 0x000fe2000c0018ff */
[----:B------:R-:W-:Y:S02]  /*17a0*/  UIADD3 UR4, UR4, 0x2, URZ ;  /* 0x0000000204047890 */ /* 0x000fe4000fffe03f */
[----:B------:R-:W-:Y:S01]  /*17b0*/  UIADD3 UR6, UR6, 0x2, URZ ;  /* 0x0000000206067890 */ /* 0x000fe2000fffe03f */
[----:B------:R-:W-:Y:S01]  /*17c0*/  UMOV UR5, 0x80000020 ;  /* 0x8000002000057882 */ /* 0x000fe20000000000 */
[----:B------:R-:W-:Y:S01]  /*17d0*/  UMOV UR7, 0x80000020 ;  /* 0x8000002000077882 */ /* 0x000fe20000000000 */
[----:B------:R-:W-:Y:S02]  /*17e0*/  WARPGROUP.DEPBAR.LE gsb0, 0x0 ;  /* 0x00008000000079c5 */ /* 0x000fe40000010000 */
[----:B------:R-:W-:-:S06]  /*17f0*/  WARPGROUP.ARRIVE ;  /* 0x00000000000079c5 */ /* 0x000fcc0000000000 */
[----:B------:R-:W-:Y:S03]  /*1800*/  HGMMA.64x128x16.F32.BF16 R24, gdesc[UR4], R24, gsb0 ;  /* 0x01e00000041879f0 */ /* 0x000fe60008001818 */
[----:B------:R-:W-:Y:S02]  /*1810*/  WARPGROUP.DEPBAR.LE gsb0, 0x0 ;  /* 0x00008000000079c5 */ /* 0x000fe40000010000 */
[----:B------:R-:W-:Y:S05]  /*1820*/  @!P1 BRA `(.L_x_23) ;  /* 0x0000000000e49947 */ /* 0x000fea0003800000 */
[----:B------:R-:W-:Y:S02]  /*1830*/  UIADD3 UR4, UR39, 0x1, URZ ;  /* 0x0000000127047890 */ /* 0x000fe4000fffe03f */
[----:B------:R-:W-:Y:S02]  /*1840*/  IMAD.U32 R3, RZ, RZ, UR39 ;  /* 0x00000027ff037e24 */ /* 0x000fe4000f8e00ff */
[----:B------:R-:W-:-:S04]  /*1850*/  UISETP.NE.AND UP0, UPT, UR4, 0xe, UPT ;  /* 0x0000000e0400788c */ /* 0x000fc8000bf05270 */
[----:B------:R-:W-:Y:S02]  /*1860*/  USEL UR5, URZ, 0x1, UP0 ;  /* 0x000000013f057887 */ /* 0x000fe40008000000 */
[----:B------:R-:W-:Y:S02]  /*1870*/  USEL UR8, UR4, URZ, UP0 ;  /* 0x0000003f04087287 */ /* 0x000fe40008000000 */
[----:B------:R-:W-:-:S06]  /*1880*/  ULOP3.LUT UR5, UR38, UR5, URZ, 0x3c, !UPT ;  /* 0x0000000526057292 */ /* 0x000fcc000f8e3c3f */
[----:B------:R-:W-:-:S07]  /*1890*/  IMAD.U32 R7, RZ, RZ, UR5 ;  /* 0x00000005ff077e24 */ /* 0x000fce000f8e00ff */
.L_x_30:
[----:B------:R-:W-:Y:S05]  /*18a0*/  @!P0 BRA `(.L_x_24) ;  /* 0x0000000000048947 */ /* 0x000fea0003800000 */
[----:B------:R-:W-:Y:S01]  /*18b0*/  BPT.TRAP 0x1 ;  /* 0x000000040000795c */ /* 0x000fe20000300000 */
.L_x_24:
[----:B------:R-:W2:Y:S01]  /*18c0*/  S2UR UR5, SR_CgaCtaId ;  /* 0x00000000000579c3 */ /* 0x000ea20000008800 */
[----:B------:R-:W-:Y:S01]  /*18d0*/  UMOV UR4, 0x400 ;  /* 0x0000040000047882 */ /* 0x000fe20000000000 */
[----:B01----:R-:W-:Y:S01]  /*18e0*/  IMAD.U32 R5, RZ, RZ, UR8 ;  /* 0x00000008ff057e24 */ /* 0x003fe2000f8e00ff */
[----:B------:R-:W-:Y:S01]  /*18f0*/  SHF.L.U32 R4, R7, 0x1f, RZ ;  /* 0x0000001f07047819 */ /* 0x000fe200000006ff */
[----:B--2---:R-:W-:-:S06]  /*1900*/  ULEA UR4, UR5, UR4, 0x18 ;  /* 0x0000000405047291 */ /* 0x004fcc000f8ec03f */
[----:B------:R-:W-:-:S04]  /*1910*/  IMAD.U32 R6, RZ, RZ, UR4 ;  /* 0x00000004ff067e24 */ /* 0x000fc8000f8e00ff */
[----:B------:R-:W-:-:S04]  /*1920*/  IMAD R5, R5, 0x8, R6 ;  /* 0x0000000805057824 */ /* 0x000fc800078e0206 */
[----:B------:R0:W1:Y:S01]  /*1930*/  SYNCS.PHASECHK.TRANS64.TRYWAIT P1, [R5+URZ], R4 ;  /* 0x00000004050075a7 */ /* 0x000062000802017f */
[----:B------:R-:W-:Y:S05]  /*1940*/  @!P0 BRA `(.L_x_25) ;  /* 0x0000000000048947 */ /* 0x000fea0003800000 */
[----:B------:R-:W-:Y:S01]  /*1950*/  BPT.TRAP 0x1 ;  /* 0x000000040000795c */ /* 0x000fe20000300000 */
.L_x_25:
[----:B-1----:R-:W-:Y:S05]  /*1960*/  @P1 BRA `(.L_x_26) ;  /* 0x0000000000081947 */ /* 0x002fea0003800000 */
[----:B------:R-:W1:Y:S02]  /*1970*/  SYNCS.PHASECHK.TRANS64.TRYWAIT P1, [R5+URZ], R4 ;  /* 0x00000004050075a7 */ /* 0x000e64000802017f */
[----:B-1----:R-:W-:Y:S05]  /*1980*/  @!P1 BRA `(.L_x_27) ;  /* 0x0000006800909947 */ /* 0x002fea0003800000 */
.L_x_26:
[----:B------:R-:W-:Y:S01]  /*1990*/  ULEA UR4, UR8, UR41, 0x9 ;  /* 0x0000002908047291 */ /* 0x000fe2000f8e483f */
[----:B------:R-:W-:Y:S01]  /*19a0*/  WARPGROUP.ARRIVE ;  /* 0x00000000000079c5 */ /* 0x000fe20000000000 */
[----:B------:R-:W-:Y:S01]  /*19b0*/  ULEA UR6, UR8, UR9, 0x9 ;  /* 0x0000000908067291 */ /* 0x000fe2000f8e483f */
[----:B------:R-:W-:Y:S01]  /*19c0*/  UMOV UR5, 0x80000020 ;  /* 0x8000002000057882 */ /* 0x000fe20000000000 */
[----:B------:R-:W-:-:S07]  /*19d0*/  UMOV UR7, 0x80000020 ;  /* 0x8000002000077882 */ /* 0x000fce0000000000 */
[----:B------:R-:W-:Y:S01]  /*19e0*/  HGMMA.64x128x16.F32.BF16 R24, gdesc[UR4], R24, gsb0 ;  /* 0x01e00000041879f0 */ /* 0x000fe20008001818 */
        /* <DEDUP_REMOVED lines=9> */
[----:B------:R-:W-:Y:S01]  /*1a80*/  BPT.TRAP 0x1 ;  /* 0x000000040000795c */ /* 0x000fe20000300000 */
.L_x_28:
[----:B------:R-:W-:-:S13]  /*1a90*/  ISETP.NE.AND P1, PT, R22, RZ, PT ;  /* 0x000000ff1600720c */ /* 0x000fda0003f25270 */
[----:B01----:R-:W-:-:S04]  /*1aa0*/  @P1 IMAD R4, R3, 0x8, R6 ;  /* 0x0000000803041824 */ /* 0x003fc800078e0206 */
[----:B------:R-:W-:-:S05]  /*1ab0*/  @P1 VIADD R4, R4, 0x70 ;  /* 0x0000007004041836 */ /* 0x000fca0000000000 */
[----:B------:R-:W-:-:S04]  /*1ac0*/  @P1 PRMT R4, R23, 0x654, R4 ;  /* 0x0000065417041816 */ /* 0x000fc80000000004 */
[----:B------:R0:W-:Y:S01]  /*1ad0*/  @P1 SYNCS.ARRIVE.TRANS64.RED.A1T0 RZ, [R4+URZ], RZ ;  /* 0x000000ff04ff19a7 */ /* 0x0001e2000810043f */
[----:B------:R-:W-:-:S13]  /*1ae0*/  ISETP.GT.U32.AND P1, PT, R19, 0x1, PT ;  /* 0x000000011300780c */ /* 0x000fda0003f24070 */
[----:B0-----:R-:W-:Y:S05]  /*1af0*/  @P1 BRA `(.L_x_29) ;  /* 0x0000000000041947 */ /* 0x001fea0003800000 */
[----:B------:R-:W-:Y:S01]  /*1b00*/  BPT.TRAP 0x1 ;  /* 0x000000040000795c */ /* 0x000fe20000300000 */
.L_x_29:
[----:B------:R-:W-:Y:S01]  /*1b10*/  UIADD3 UR8, UR8, 0x1, URZ ;  /* 0x0000000108087890 */ /* 0x000fe2000fffe03f */
[C---:B------:R-:W-:Y:S01]  /*1b20*/  ISETP.GT.AND P2, PT, R0.reuse, 0x1, PT ;  /* 0x000000010000780c */ /* 0x040fe20003f44270 */
[----:B------:R-:W-:Y:S02]  /*1b30*/  VIADD R3, R3, 0x1 ;  /* 0x0000000103037836 */ /* 0x000fe40000000000 */
[----:B------:R-:W-:Y:S01]  /*1b40*/  UISETP.NE.AND UP0, UPT, UR8, 0xe, UPT ;  /* 0x0000000e0800788c */ /* 0x000fe2000bf05270 */
[----:B------:R-:W-:Y:S02]  /*1b50*/  VIADD R0, R0, 0xffffffff ;  /* 0xffffffff00007836 */ /* 0x000fe40000000000 */
[C---:B------:R-:W-:Y:S01]  /*1b60*/  ISETP.NE.AND P1, PT, R3.reuse, 0xe, PT ;  /* 0x0000000e0300780c */ /* 0x040fe20003f25270 */
[----:B------:R-:W-:Y:S02]  /*1b70*/  USEL UR4, URZ, 0x1, UP0 ;  /* 0x000000013f047887 */ /* 0x000fe40008000000 */
[----:B------:R-:W-:Y:S01]  /*1b80*/  USEL UR8, UR8, URZ, UP0 ;  /* 0x0000003f08087287 */ /* 0x000fe20008000000 */
[----:B------:R-:W-:-:S03]  /*1b90*/  SEL R3, R3, RZ, P1 ;  /* 0x000000ff03037207 */ /* 0x000fc60000800000 */
[----:B------:R-:W-:Y:S01]  /*1ba0*/  LOP3.LUT R7, R7, UR4, RZ, 0x3c, !PT ;  /* 0x0000000407077c12 */ /* 0x000fe2000f8e3cff */
[----:B------:R-:W-:Y:S07]  /*1bb0*/  @P2 BRA `(.L_x_30) ;  /* 0xfffffffc00382947 */ /* 0x000fee000383ffff */
.L_x_23:
[----:B------:R-:W2:Y:S02]  /*1bc0*/  LDC R0, c[0x0][0x28c] ;  /* 0x0000a300ff007b82 */ /* 0x000ea40000000800 */
[----:B--2---:R-:W-:-:S13]  /*1bd0*/  ISETP.GE.AND P1, PT, R0, 0x1, PT ;  /* 0x000000010000780c */ /* 0x004fda0003f26270 */
[----:B------:R-:W-:Y:S05]  /*1be0*/  @!P1 BRA `(.L_x_31) ;  /* 0x0000000000549947 */ /* 0x000fea0003800000 */
[----:B------:R-:W-:Y:S05]  /*1bf0*/  @!P0 BRA `(.L_x_32) ;  /* 0x0000000000048947 */ /* 0x000fea0003800000 */
[----:B------:R-:W-:Y:S01]  /*1c00*/  BPT.TRAP 0x1 ;  /* 0x000000040000795c */ /* 0x000fe20000300000 */
.L_x_32:
[----:B------:R-:W-:Y:S01]  /*1c10*/  ISETP.NE.AND P0, PT, R22, RZ, PT ;  /* 0x000000ff1600720c */ /* 0x000fe20003f05270 */
[----:B------:R-:W-:Y:S01]  /*1c20*/  BSSY B0, `(.L_x_33) ;  /* 0x000000f000007945 */ /* 0x000fe20003800000 */
[----:B------:R-:W-:-:S11]  /*1c30*/  ISETP.GT.U32.AND P1, PT, R19, 0x1, PT ;  /* 0x000000011300780c */ /* 0x000fd60003f24070 */
[----:B------:R-:W-:Y:S05]  /*1c40*/  @!P0 BRA `(.L_x_34) ;  /* 0x0000000000308947 */ /* 0x000fea0003800000 */
[----:B------:R-:W-:-:S04]  /*1c50*/  UISETP.LT.AND UP0, UPT, UR40, 0x1, UPT ;  /* 0x000000012800788c */ /* 0x000fc8000bf01270 */
[----:B------:R-:W-:-:S04]  /*1c60*/  USEL UR6, UR40, 0x1, UP0 ;  /* 0x0000000128067887 */ /* 0x000fc80008000000 */
[----:B------:R-:W-:-:S04]  /*1c70*/  UIADD3 UR6, UR39, UR40, -UR6 ;  /* 0x0000002827067290 */ /* 0x000fc8000fffe806 */
[----:B------:R-:W-:-:S04]  /*1c80*/  USHF.R.U32.HI UR4, URZ, 0x1, UR6 ;  /* 0x000000013f047899 */ /* 0x000fc80008011606 */
[----:B------:R-:W-:-:S04]  /*1c90*/  UIMAD.WIDE.U32 UR4, UR4, -0x6db6db6d, URZ ;  /* 0x92492493040478a5 */ /* 0x000fc8000f8e003f */
[----:B------:R-:W-:-:S04]  /*1ca0*/  USHF.R.U32.HI UR4, URZ, 0x2, UR5 ;  /* 0x000000023f047899 */ /* 0x000fc80008011605 */
[----:B------:R-:W-:-:S06]  /*1cb0*/  UIMAD UR6, UR4, -0xe, UR6 ;  /* 0xfffffff2040678a4 */ /* 0x000fcc000f8e0206 */
[----:B------:R-:W-:-:S04]  /*1cc0*/  IMAD.U32 R3, RZ, RZ, UR6 ;  /* 0x00000006ff037e24 */ /* 0x000fc8000f8e00ff */
[----:B------:R-:W-:-:S04]  /*1cd0*/  IMAD R0, R3, 0x8, R6 ;  /* 0x0000000803007824 */ /* 0x000fc800078e0206 */
[----:B------:R-:W-:-:S05]  /*1ce0*/  VIADD R0, R0, 0x70 ;  /* 0x0000007000007836 */ /* 0x000fca0000000000 */
[----:B------:R-:W-:-:S04]  /*1cf0*/  PRMT R0, R23, 0x654, R0 ;  /* 0x0000065417007816 */ /* 0x000fc80000000000 */
[----:B------:R2:W-:Y:S03]  /*1d00*/  SYNCS.ARRIVE.TRANS64.RED.A1T0 RZ, [R0+URZ], RZ ;  /* 0x000000ff00ff79a7 */ /* 0x0005e6000810043f */
.L_x_34:
[----:B------:R-:W-:Y:S05]  /*1d10*/  BSYNC B0 ;  /* 0x0000000000007941 */ /* 0x000fea0003800000 */
.L_x_33:
[----:B------:R-:W-:Y:S05]  /*1d20*/  @P1 BRA `(.L_x_31) ;  /* 0x0000000000041947 */ /* 0x000fea0003800000 */
[----:B------:R-:W-:Y:S01]  /*1d30*/  BPT.TRAP 0x1 ;  /* 0x000000040000795c */ /* 0x000fe20000300000 */
.L_x_31:
[----:B------:R-:W3:Y:S01]  /*1d40*/  LDC R6, c[0x0][0x288] ;  /* 0x0000a200ff067b82 */ /* 0x000ee20000000800 */
[--C-:B--2---:R-:W-:Y:S01]  /*1d50*/  SHF.R.U32.HI R0, RZ, 0x2, R18.reuse ;  /* 0x00000002ff007819 */ /* 0x104fe20000011612 */
[----:B------:R-:W-:Y:S01]  /*1d60*/  IMAD.SHL.U32 R93, R93, 0x80, RZ ;  /* 0x000000805d5d7824 */ /* 0x000fe200078e00ff */
[----:B01----:R-:W-:Y:S01]  /*1d70*/  SHF.R.U32.HI R5, RZ, 0x7, R18 ;  /* 0x00000007ff057819 */ /* 0x003fe20000011612 */
[----:B------:R-:W-:Y:S01]  /*1d80*/  UIADD3 UR39, UR40, UR39, URZ ;  /* 0x0000002728277290 */ /* 0x000fe2000fffe03f */
[----:B------:R-:W-:Y:S01]  /*1d90*/  LOP3.LUT R3, R0, 0x7, RZ, 0xc0, !PT ;  /* 0x0000000700037812 */ /* 0x000fe200078ec0ff */
[----:B------:R-:W-:Y:S01]  /*1da0*/  ULDC UR7, c[0x0][0x284] ;  /* 0x0000a10000077ab9 */ /* 0x000fe20000000800 */
[----:B------:R-:W-:Y:S01]  /*1db0*/  LOP3.LUT R0, R5, 0x1, RZ, 0xc0, !PT ;  /* 0x0000000105007812 */ /* 0x000fe200078ec0ff */
[----:B------:R-:W-:Y:S01]  /*1dc0*/  UISETP.GT.U32.AND UP0, UPT, UR39, 0xd, UPT ;  /* 0x0000000d2700788c */ /* 0x000fe2000bf04070 */
[C---:B------:R-:W-:Y:S01]  /*1dd0*/  LOP3.LUT R4, R18.reuse, 0x60, RZ, 0xc0, !PT ;  /* 0x0000006012047812 */ /* 0x040fe200078ec0ff */
[----:B------:R-:W-:Y:S01]  /*1de0*/  USHF.R.U32.HI UR4, URZ, 0x1, UR39 ;  /* 0x000000013f047899 */ /* 0x000fe20008011627 */
[----:B------:R-:W-:Y:S01]  /*1df0*/  LOP3.LUT R5, R18, 0x3, RZ, 0xc0, !PT ;  /* 0x0000000312057812 */ /* 0x000fe200078ec0ff */
[----:B------:R-:W-:Y:S01]  /*1e00*/  IMAD.SHL.U32 R8, R0, 0x40, RZ ;  /* 0x0000004000087824 */ /* 0x000fe200078e00ff */
[----:B------:R-:W-:Y:S01]  /*1e10*/  SHF.R.U32.HI R4, RZ, 0x1, R4 ;  /* 0x00000001ff047819 */ /* 0x000fe20000011604 */
[----:B------:R-:W-:Y:S01]  /*1e20*/  UISETP.LT.U32.AND UP0, UPT, UR40, 0xe, UP0 ;  /* 0x0000000e2800788c */ /* 0x000fe20008701070 */
[----:B------:R-:W-:Y:S01]  /*1e30*/  SHF.R.S32.HI R15, RZ, 0x1f, R91 ;  /* 0x0000001fff0f7819 */ /* 0x000fe2000001145b */
[----:B------:R-:W-:Y:S01]  /*1e40*/  UISETP.GE.U32.AND UP1, UPT, UR40, 0xe, UPT ;  /* 0x0000000e2800788c */ /* 0x000fe2000bf26070 */
[--C-:B------:R-:W-:Y:S01]  /*1e50*/  IADD3 R7, RZ, -R4, -R3.reuse ;  /* 0x80000004ff077210 */ /* 0x100fe20007ffe803 */
[----:B------:R-:W-:Y:S01]  /*1e60*/  ULDC.64 UR8, c[0x0][0x5d0] ;  /* 0x0001740000087ab9 */ /* 0x000fe20000000a00 */
[----:B------:R-:W-:Y:S01]  /*1e70*/  LOP3.LUT R3, R8, 0x40, R3, 0xe2, !PT ;  /* 0x0000004008037812 */ /* 0x000fe200078ee203 */
[----:B------:R-:W-:Y:S01]  /*1e80*/  IMAD.SHL.U32 R8, R18, 0x2, RZ ;  /* 0x0000000212087824 */ /* 0x000fe200078e00ff */
[----:B------:R-:W-:Y:S01]  /*1e90*/  UIMAD.WIDE.U32 UR4, UR4, -0x6db6db6d, URZ ;  /* 0x92492493040478a5 */ /* 0x000fe2000f8e003f */
[C---:B------:R-:W-:Y:S01]  /*1ea0*/  IMAD.WIDE R10, R92.reuse, 0x80, RZ ;  /* 0x000000805c0a7825 */ /* 0x040fe200078e02ff */
[----:B------:R-:W-:Y:S01]  /*1eb0*/  USEL UR6, URZ, 0x1, !UP0 ;  /* 0x000000013f067887 */ /* 0x000fe2000c000000 */
[----:B---3--:R-:W-:Y:S01]  /*1ec0*/  ISETP.GE.AND P0, PT, R93, R6, PT ;  /* 0x000000065d00720c */ /* 0x008fe20003f06270 */
[----:B------:R-:W-:Y:S01]  /*1ed0*/  USHF.R.U32.HI UR4, URZ, 0x2, UR5 ;  /* 0x000000023f047899 */ /* 0x000fe20008011605 */
[----:B------:R-:W-:Y:S01]  /*1ee0*/  IMAD R12, R5, -0x2, R6 ;  /* 0xfffffffe050c7824 */ /* 0x000fe200078e0206 */
[----:B------:R-:W-:Y:S01]  /*1ef0*/  LOP3.LUT R8, R93, 0x6, R8, 0xf8, !PT ;  /* 0x000000065d087812 */ /* 0x000fe200078ef808 */
[----:B------:R-:W-:Y:S01]  /*1f00*/  IMAD.SHL.U32 R5, R92, 0x80, RZ ;  /* 0x000000805c057824 */ /* 0x000fe200078e00ff */
[----:B------:R-:W-:Y:S01]  /*1f10*/  ULOP3.LUT UR38, UR38, UR6, URZ, 0x3c, !UPT ;  /* 0x0000000626267292 */ /* 0x000fe2000f8e3c3f */
[----:B------:R-:W-:Y:S01]  /*1f20*/  IMAD R6, R15, UR8, RZ ;  /* 0x000000080f067c24 */ /* 0x000fe2000f8e02ff */
[----:B------:R-:W-:Y:S01]  /*1f30*/  SHF.R.S32.HI R9, RZ, 0x1f, R8 ;  /* 0x0000001fff097819 */ /* 0x000fe20000011408 */
[----:B------:R-:W-:Y:S01]  /*1f40*/  IMAD R0, R0, -0x40, R7 ;  /* 0xffffffc000007824 */ /* 0x000fe200078e0207 */
[----:B------:R-:W-:Y:S01]  /*1f50*/  ISETP.GE.OR P0, PT, R5, UR7, P0 ;  /* 0x0000000705007c0c */ /* 0x000fe20008706670 */
[C---:B------:R-:W-:Y:S01]  /*1f60*/  IMAD R13, R91.reuse, UR9, R6 ;  /* 0x000000095b0d7c24 */ /* 0x040fe2000f8e0206 */
[----:B------:R-:W-:Y:S01]  /*1f70*/  LOP3.LUT R105, R10, R3, R4, 0xfe, !PT ;  /* 0x000000030a697212 */ /* 0x000fe200078efe04 */
[----:B------:R-:W-:Y:S01]  /*1f80*/  IMAD.WIDE.U32 R6, R91, UR8, R8 ;  /* 0x000000085b067c25 */ /* 0x000fe2000f8e0008 */
[----:B------:R-:W-:Y:S01]  /*1f90*/  UIMAD UR39, UR4, -0xe, UR39 ;  /* 0xfffffff2042778a4 */ /* 0x000fe2000f8e0227 */
[----:B------:R-:W-:Y:S01]  /*1fa0*/  IADD3 R3, -R5, UR7, R0 ;  /* 0x0000000705037c10 */ /* 0x000fe2000fffe100 */
[----:B------:R-:W-:Y:S01]  /*1fb0*/  @UP1 ULOP3.LUT UR38, UR38, 0x1, UR4, 0x78, !UPT ;  /* 0x0000000126261892 */ /* 0x000fe2000f8e7804 */
[----:B------:R-:W-:-:S02]  /*1fc0*/  IMAD.IADD R7, R7, 0x1, R13 ;  /* 0x0000000107077824 */ /* 0x000fc400078e020d */
[----:B------:R-:W-:Y:S02]  /*1fd0*/  IMAD.IADD R4, R12, 0x1, -R93 ;  /* 0x000000010c047824 */ /* 0x000fe400078e0a5d */
[----:B------:R-:W-:Y:S02]  /*1fe0*/  IMAD.MOV.U32 R0, RZ, RZ, -0x1 ;  /* 0xffffffffff007424 */ /* 0x000fe400078e00ff */
[----:B------:R-:W-:Y:S05]  /*1ff0*/  @P0 BRA `(.L_x_35) ;  /* 0x0000004000240947 */ /* 0x000fea0003800000 */
[----:B------:R-:W0:Y:S01]  /*2000*/  LDC.64 R98, c[0x0][0x5c8] ;  /* 0x00017200ff627b82 */ /* 0x000e220000000a00 */
[----:B-----5:R-:W-:Y:S01]  /*2010*/  FSETP.NEU.AND P0, PT, R89, RZ, PT ;  /* 0x000000ff5900720b */ /* 0x020fe20003f0d000 */
[----:B------:R-:W-:Y:S01]  /*2020*/  BSSY B0, `(.L_x_35) ;  /* 0x0000406000007945 */ /* 0x000fe20003800000 */
[----:B------:R-:W-:-:S04]  /*2030*/  ISETP.GT.AND P2, PT, R4, RZ, PT ;  /* 0x000000ff0400720c */ /* 0x000fc80003f44270 */
[----:B------:R-:W-:Y:S01]  /*2040*/  ISETP.GT.AND P1, PT, R3, RZ, P2 ;  /* 0x000000ff0300720c */ /* 0x000fe20001724270 */
[-C--:B0-----:R-:W-:Y:S02]  /*2050*/  IMAD R12, R11, R98.reuse, RZ ;  /* 0x000000620b0c7224 */ /* 0x081fe400078e02ff */
[----:B------:R-:W-:-:S04]  /*2060*/  IMAD.WIDE.U32 R92, R105, R98, R6 ;  /* 0x00000062695c7225 */ /* 0x000fc800078e0006 */
[----:B------:R-:W-:-:S04]  /*2070*/  IMAD R5, R105, R99, R12 ;  /* 0x0000006369057224 */ /* 0x000fc800078e020c */
[----:B------:R-:W-:Y:S01]  /*2080*/  IMAD.IADD R107, R93, 0x1, R5 ;  /* 0x000000015d6b7824 */ /* 0x000fe200078e0205 */
[----:B------:R-:W-:Y:S06]  /*2090*/  @!P0 BRA `(.L_x_36) ;  /* 0x0000002c00288947 */ /* 0x000fec0003800000 */
[----:B------:R-:W0:Y:S01]  /*20a0*/  LDC.64 R96, c[0x0][0x5b8] ;  /* 0x00016e00ff607b82 */ /* 0x000e220000000a00 */
[----:B------:R-:W-:-:S07]  /*20b0*/  ULDC.64 UR4, c[0x0][0x5c0] ;  /* 0x0001700000047ab9 */ /* 0x000fce0000000a00 */
[----:B------:R-:W1:Y:S08]  /*20c0*/  LDC.64 R100, c[0x0][0x5b0] ;  /* 0x00016c00ff647b82 */ /* 0x000e700000000a00 */
[----:B------:R-:W2:Y:S01]  /*20d0*/  LDC.64 R102, c[0x0][0x5a8] ;  /* 0x00016a00ff667b82 */ /* 0x000ea20000000a00 */
[-C--:B0-----:R-:W-:Y:S02]  /*20e0*/  IMAD R6, R15, R96.reuse, RZ ;  /* 0x000000600f067224 */ /* 0x081fe400078e02ff */
[----:B------:R-:W-:-:S04]  /*20f0*/  IMAD.WIDE.U32 R94, R91, R96, R8 ;  /* 0x000000605b5e7225 */ /* 0x000fc800078e0008 */
[----:B------:R-:W-:Y:S02]  /*2100*/  IMAD R93, R91, R97, R6 ;  /* 0x000000615b5d7224 */ /* 0x000fe400078e0206 */
[-C--:B-1----:R-:W-:Y:S02]  /*2110*/  IMAD R10, R11, R100.reuse, RZ ;  /* 0x000000640b0a7224 */ /* 0x082fe400078e02ff */
[----:B------:R-:W-:Y:S02]  /*2120*/  IMAD.IADD R13, R95, 0x1, R93 ;  /* 0x000000015f0d7824 */ /* 0x000fe400078e025d */
[----:B------:R-:W-:Y:S02]  /*2130*/  IMAD.MOV.U32 R12, RZ, RZ, R94 ;  /* 0x000000ffff0c7224 */ /* 0x000fe400078e005e */
[C---:B------:R-:W-:Y:S02]  /*2140*/  IMAD R97, R105.reuse, R101, R10 ;  /* 0x0000006569617224 */ /* 0x040fe400078e020a */
[----:B------:R-:W-:-:S04]  /*2150*/  IMAD.WIDE.U32 R6, R105, R100, R12 ;  /* 0x0000006469067225 */ /* 0x000fc800078e000c */
[----:B------:R-:W-:Y:S01]  /*2160*/  IMAD.IADD R5, R7, 0x1, R97 ;  /* 0x0000000107057824 */ /* 0x000fe200078e0261 */
[----:B--2---:R-:W-:-:S04]  /*2170*/  LEA R14, P0, R6, R102, 0x1 ;  /* 0x00000066060e7211 */ /* 0x004fc800078008ff */
[----:B------:R-:W-:-:S05]  /*2180*/  LEA.HI.X R15, R6, R103, R5, 0x1, P0 ;  /* 0x00000067060f7211 */ /* 0x000fca00000f0c05 */
[----:B------:R0:W2:Y:S01]  /*2190*/  @P1 LDG.E.LTC128B.U16 R5, desc[UR36][R14.64] ;  /* 0x000000240e051981 */ /* 0x0000a2000c1e1520 */
[----:B------:R-:W-:Y:S01]  /*21a0*/  IMAD.WIDE.U32 R6, R105, R100, R8 ;  /* 0x0000006469067225 */ /* 0x000fe200078e0008 */
[----:B------:R-:W-:Y:S03]  /*21b0*/  BSSY B1, `(.L_x_37) ;  /* 0x0000013000017945 */ /* 0x000fe60003800000 */
[----:B------:R-:W-:Y:S02]  /*21c0*/  IMAD.IADD R7, R97, 0x1, R7 ;  /* 0x0000000161077824 */ /* 0x000fe400078e0207 */
[----:B------:R-:W-:Y:S01]  /*21d0*/  IMAD.WIDE.U32 R20, R91, R96, R6 ;  /* 0x000000605b147225 */ /* 0x000fe200078e0006 */
[----:B0-----:R-:W-:-:S03]  /*21e0*/  SHF.L.U64.HI R15, R100, 0x3, R101 ;  /* 0x00000003640f7819 */ /* 0x001fc60000010265 */
[----:B------:R-:W-:Y:S01]  /*21f0*/  IMAD.IADD R7, R93, 0x1, R21 ;  /* 0x000000015d077824 */ /* 0x000fe200078e0215 */
[----:B------:R-:W-:Y:S01]  /*2200*/  LEA R6, P4, R20, R102, 0x1 ;  /* 0x0000006614067211 */ /* 0x000fe200078808ff */
[----:B------:R-:W-:-:S03]  /*2210*/  IMAD.SHL.U32 R14, R100, 0x8, RZ ;  /* 0x00000008640e7824 */ /* 0x000fc600078e00ff */
[----:B------:R-:W-:Y:S01]  /*2220*/  LEA.HI.X R7, R20, R103, R7, 0x1, P4 ;  /* 0x0000006714077211 */ /* 0x000fe200020f0c07 */
[----:B--2---:R-:W-:-:S04]  /*2230*/  IMAD.U32 R10, R5, 0x10000, RZ ;  /* 0x00010000050a7824 */ /* 0x004fc800078e00ff */
[----:B------:R-:W-:Y:S01]  /*2240*/  FMUL R11, R10, R89 ;  /* 0x000000590a0b7220 */ /* 0x000fe20000400000 */
[----:B------:R-:W-:-:S03]  /*2250*/  LEA R10, P0, R92, UR4, 0x1 ;  /* 0x000000045c0a7c11 */ /* 0x000fc6000f8008ff */
[----:B------:R-:W-:Y:S01]  /*2260*/  FFMA R24, R24, R88, R11 ;  /* 0x0000005818187223 */ /* 0x000fe2000000000b */
[----:B------:R-:W-:Y:S02]  /*2270*/  LEA.HI.X R11, R92, UR5, R107, 0x1, P0 ;  /* 0x000000055c0b7c11 */ /* 0x000fe400080f0c6b */
[----:B------:R-:W-:Y:S02]  /*2280*/  ISETP.GT.AND P0, PT, R4, 0x1, PT ;  /* 0x000000010400780c */ /* 0x000fe40003f04270 */
[----:B------:R-:W-:Y:S02]  /*2290*/  F2FP.BF16.F32.PACK_AB R24, RZ, R24 ;  /* 0x00000018ff18723e */ /* 0x000fe400000010ff */
[----:B------:R-:W-:-:S03]  /*22a0*/  ISETP.GT.AND P3, PT, R3, RZ, P0 ;  /* 0x000000ff0300720c */ /* 0x000fc60000764270 */
[----:B------:R0:W-:Y:S10]  /*22b0*/  @P1 STG.E.U16 desc[UR36][R10.64], R24 ;  /* 0x000000180a001986 */ /* 0x0001f4000c101524 */
[----:B------:R-:W-:Y:S05]  /*22c0*/  @!P3 BRA `(.L_x_38) ;  /* 0x000000000004b947 */ /* 0x000fea0003800000 */
[----:B------:R1:W5:Y:S02]  /*22d0*/  LDG.E.LTC128B.U16 R5, desc[UR36][R6.64+0x2] ;  /* 0x0000022406057981 */ /* 0x000364000c1e1520 */
.L_x_38:
[----:B------:R-:W-:Y:S05]  /*22e0*/  BSYNC B1 ;  /* 0x0000000000017941 */ /* 0x000fea0003800000 */
.L_x_37:
[----:B-----5:R-:W-:Y:S01]  /*22f0*/  IMAD.U32 R12, R5, 0x10000, RZ ;  /* 0x00010000050c7824 */ /* 0x020fe200078e00ff */
[----:B------:R-:W-:Y:S01]  /*2300*/  ISETP.GT.AND P2, PT, R3, 0x8, P2 ;  /* 0x000000080300780c */ /* 0x000fe20001744270 */
[----:B------:R-:W-:Y:S01]  /*2310*/  IMAD.WIDE.U32 R20, R105, R100, R14 ;  /* 0x0000006469147225 */ /* 0x000fe200078e000e */
[----:B0-----:R-:W-:-:S03]  /*2320*/  PRMT R24, R5, 0x7610, R24 ;  /* 0x0000761005187816 */ /* 0x001fc60000000018 */
[----:B------:R-:W-:Y:S01]  /*2330*/  FMUL R12, R12, R89 ;  /* 0x000000590c0c7220 */ /* 0x000fe20000400000 */
[----:B------:R-:W-:Y:S01]  /*2340*/  IMAD.IADD R97, R97, 0x1, R21 ;  /* 0x0000000161617824 */ /* 0x000fe200078e0215 */
[----:B------:R-:W-:Y:S02]  /*2350*/  IADD3 R94, P1, R94, R20, RZ ;  /* 0x000000145e5e7210 */ /* 0x000fe40007f3e0ff */
[----:B------:R-:W-:-:S03]  /*2360*/  FFMA R12, R25, R88, R12 ;  /* 0x00000058190c7223 */ /* 0x000fc6000000000c */
[----:B------:R-:W-:Y:S02]  /*2370*/  IMAD.X R13, R97, 0x1, R13, P1 ;  /* 0x00000001610d7824 */ /* 0x000fe400008e060d */
[----:B------:R-:W-:Y:S02]  /*2380*/  F2FP.BF16.F32.PACK_AB R12, RZ, R12 ;  /* 0x0000000cff0c723e */ /* 0x000fe400000010ff */
[----:B------:R-:W-:Y:S02]  /*2390*/  LEA R14, P1, R94, R102, 0x1 ;  /* 0x000000665e0e7211 */ /* 0x000fe400078208ff */
[----:B------:R-:W-:Y:S02]  /*23a0*/  PRMT R21, R12, 0x7610, R21 ;  /* 0x000076100c157816 */ /* 0x000fe40000000015 */
[----:B------:R-:W-:-:S03]  /*23b0*/  LEA.HI.X R15, R94, R103, R13, 0x1, P1 ;  /* 0x000000675e0f7211 */ /* 0x000fc600008f0c0d */
[----:B------:R0:W-:Y:S04]  /*23c0*/  @P3 STG.E.U16 desc[UR36][R10.64+0x2], R21 ;  /* 0x000002150a003986 */ /* 0x0001e8000c101524 */
[----:B------:R-:W2:Y:S01]  /*23d0*/  @P2 LDG.E.LTC128B.U16 R24, desc[UR36][R14.64] ;  /* 0x000000240e182981 */ /* 0x000ea2000c1e1520 */
[----:B------:R-:W-:Y:S01]  /*23e0*/  IADD3 R20, P1, R8, R20, RZ ;  /* 0x0000001408147210 */ /* 0x000fe20007f3e0ff */
[----:B------:R-:W-:Y:S01]  /*23f0*/  BSSY B1, `(.L_x_39) ;  /* 0x0000011000017945 */ /* 0x000fe20003800000 */
[C---:B------:R-:W-:Y:S02]  /*2400*/  SHF.L.U64.HI R13, R98.reuse, 0x4, R99 ;  /* 0x00000004620d7819 */ /* 0x040fe40000010263 */
[----:B------:R-:W-:Y:S01]  /*2410*/  ISETP.GT.AND P0, PT, R3, 0x8, P0 ;  /* 0x000000080300780c */ /* 0x000fe20000704270 */
[----:B0-----:R-:W-:Y:S01]  /*2420*/  IMAD.X R21, R9, 0x1, R97, P1 ;  /* 0x0000000109157824 */ /* 0x001fe200008e0661 */
[----:B------:R-:W-:Y:S01]  /*2430*/  LEA R12, P1, R98, R10, 0x4 ;  /* 0x0000000a620c7211 */ /* 0x000fe200078220ff */
[----:B------:R-:W-:-:S04]  /*2440*/  IMAD.WIDE.U32 R20, R91, R96, R20 ;  /* 0x000000605b147225 */ /* 0x000fc800078e0014 */
[----:B------:R-:W-:Y:S02]  /*2450*/  IMAD.X R13, R13, 0x1, R11, P1 ;  /* 0x000000010d0d7824 */ /* 0x000fe400008e060b */
[----:B------:R-:W-:Y:S02]  /*2460*/  IMAD.IADD R9, R93, 0x1, R21 ;  /* 0x000000015d097824 */ /* 0x000fe400078e0215 */
[----:B--2---:R-:W-:-:S04]  /*2470*/  IMAD.U32 R8, R24, 0x10000, RZ ;  /* 0x0001000018087824 */ /* 0x004fc800078e00ff */
[----:B------:R-:W-:Y:S01]  /*2480*/  FMUL R5, R8, R89 ;  /* 0x0000005908057220 */ /* 0x000fe20000400000 */
[----:B------:R-:W-:-:S03]  /*2490*/  LEA R8, P3, R20, R102, 0x1 ;  /* 0x0000006614087211 */ /* 0x000fc600078608ff */
[----:B------:R-:W-:Y:S01]  /*24a0*/  FFMA R5, R26, R88, R5 ;  /* 0x000000581a057223 */ /* 0x000fe20000000005 */
[----:B------:R-:W-:-:S04]  /*24b0*/  LEA.HI.X R9, R20, R103, R9, 0x1, P3 ;  /* 0x0000006714097211 */ /* 0x000fc800018f0c09 */
[----:B------:R-:W-:-:S05]  /*24c0*/  F2FP.BF16.F32.PACK_AB R5, RZ, R5 ;  /* 0x00000005ff05723e */ /* 0x000fca00000010ff */
[----:B------:R0:W-:Y:S01]  /*24d0*/  @P2 STG.E.U16 desc[UR36][R12.64], R5 ;  /* 0x000000050c002986 */ /* 0x0001e2000c101524 */
[----:B------:R-:W-:Y:S05]  /*24e0*/  @!P0 BRA `(.L_x_40) ;  /* 0x0000000000048947 */ /* 0x000fea0003800000 */
[----:B------:R2:W5:Y:S02]  /*24f0*/  LDG.E.LTC128B.U16 R24, desc[UR36][R8.64+0x2] ;  /* 0x0000022408187981 */ /* 0x000564000c1e1520 */
.L_x_40:
[----:B------:R-:W-:Y:S05]  /*2500*/  BSYNC B1 ;  /* 0x0000000000017941 */ /* 0x000fea0003800000 */
.L_x_39:
[----:B-----5:R-:W-:Y:S01]  /*2510*/  IMAD.U32 R14, R24, 0x10000, RZ ;  /* 0x00010000180e7824 */ /* 0x020fe200078e00ff */
[----:B------:R-:W-:Y:S01]  /*2520*/  ISETP.GT.AND P1, PT, R4, 0x8, PT ;  /* 0x000000080400780c */ /* 0x000fe20003f24270 */
[----:B------:R-:W-:Y:S02]  /*2530*/  BSSY B1, `(.L_x_41) ;  /* 0x0000008000017945 */ /* 0x000fe40003800000 */
[----:B------:R-:W-:Y:S01]  /*2540*/  FMUL R14, R14, R89 ;  /* 0x000000590e0e7220 */ /* 0x000fe20000400000 */
[----:B------:R-:W-:-:S03]  /*2550*/  ISETP.GT.AND P2, PT, R3, RZ, P1 ;  /* 0x000000ff0300720c */ /* 0x000fc60000f44270 */
[----:B------:R-:W-:-:S05]  /*2560*/  FFMA R14, R27, R88, R14 ;  /* 0x000000581b0e7223 */ /* 0x000fca000000000e */
[----:B------:R-:W-:-:S05]  /*2570*/  F2FP.BF16.F32.PACK_AB R14, RZ, R14 ;  /* 0x0000000eff0e723e */ /* 0x000fca00000010ff */
[----:B------:R3:W-:Y:S01]  /*2580*/  @P0 STG.E.U16 desc[UR36][R12.64+0x2], R14 ;  /* 0x0000020e0c000986 */ /* 0x0007e2000c101524 */
[----:B------:R-:W-:Y:S05]  /*2590*/  @!P2 BRA `(.L_x_42) ;  /* 0x000000000004a947 */ /* 0x000fea0003800000 */
[----:B------:R4:W5:Y:S02]  /*25a0*/  LDG.E.LTC128B.U16 R24, desc[UR36][R6.64+0x10] ;  /* 0x0000102406187981 */ /* 0x000964000c1e1520 */
.L_x_42:
[----:B------:R-:W-:Y:S05]  /*25b0*/  BSYNC B1 ;  /* 0x0000000000017941 */ /* 0x000fea0003800000 */
.L_x_41:
[----:B---3-5:R-:W-:Y:S01]  /*25c0*/  IMAD.U32 R14, R24, 0x10000, RZ ;  /* 0x00010000180e7824 */ /* 0x028fe200078e00ff */
[----:B------:R-:W-:Y:S01]  /*25d0*/  ISETP.GT.AND P0, PT, R4, 0x9, PT ;  /* 0x000000090400780c */ /* 0x000fe20003f04270 */
[----:B------:R-:W-:Y:S02]  /*25e0*/  BSSY B1, `(.L_x_43) ;  /* 0x0000008000017945 */ /* 0x000fe40003800000 */
[----:B0-----:R-:W-:Y:S01]  /*25f0*/  FMUL R5, R14, R89 ;  /* 0x000000590e057220 */ /* 0x001fe20000400000 */
[----:B------:R-:W-:-:S03]  /*2600*/  ISETP.GT.AND P3, PT, R3, RZ, P0 ;  /* 0x000000ff0300720c */ /* 0x000fc60000764270 */
[----:B------:R-:W-:-:S05]  /*2610*/  FFMA R5, R28, R88, R5 ;  /* 0x000000581c057223 */ /* 0x000fca0000000005 */
[----:B------:R-:W-:-:S05]  /*2620*/  F2FP.BF16.F32.PACK_AB R5, RZ, R5 ;  /* 0x00000005ff05723e */ /* 0x000fca00000010ff */
[----:B------:R0:W-:Y:S01]  /*2630*/  @P2 STG.E.U16 desc[UR36][R10.64+0x10], R5 ;  /* 0x000010050a002986 */ /* 0x0001e2000c101524 */
[----:B------:R-:W-:Y:S05]  /*2640*/  @!P3 BRA `(.L_x_44) ;  /* 0x000000000004b947 */ /* 0x000fea0003800000 */
[----:B------:R3:W5:Y:S02]  /*2650*/  LDG.E.LTC128B.U16 R24, desc[UR36][R6.64+0x12] ;  /* 0x0000122406187981 */ /* 0x000764000c1e1520 */
.L_x_44:
[----:B------:R-:W-:Y:S05]  /*2660*/  BSYNC B1 ;  /* 0x0000000000017941 */ /* 0x000fea0003800000 */
.L_x_43:
[----:B-----5:R-:W-:Y:S01]  /*2670*/  IMAD.U32 R14, R24, 0x10000, RZ ;  /* 0x00010000180e7824 */ /* 0x020fe200078e00ff */
[----:B------:R-:W-:Y:S01]  /*2680*/  ISETP.GT.AND P1, PT, R3, 0x8, P1 ;  /* 0x000000080300780c */ /* 0x000fe20000f24270 */
[----:B------:R-:W-:Y:S02]  /*2690*/  BSSY B1, `(.L_x_45) ;  /* 0x0000007000017945 */ /* 0x000fe40003800000 */
[----:B------:R-:W-:-:S04]  /*26a0*/  FMUL R14, R14, R89 ;  /* 0x000000590e0e7220 */ /* 0x000fc80000400000 */
[----:B------:R-:W-:-:S05]  /*26b0*/  FFMA R14, R29, R88, R14 ;  /* 0x000000581d0e7223 */ /* 0x000fca000000000e */
[----:B------:R-:W-:-:S05]  /*26c0*/  F2FP.BF16.F32.PACK_AB R14, RZ, R14 ;  /* 0x0000000eff0e723e */ /* 0x000fca00000010ff */
[----:B------:R0:W-:Y:S01]  /*26d0*/  @P3 STG.E.U16 desc[UR36][R10.64+0x12], R14 ;  /* 0x0000120e0a003986 */ /* 0x0001e2000c101524 */
[----:B------:R-:W-:Y:S05]  /*26e0*/  @!P1 BRA `(.L_x_46) ;  /* 0x0000000000049947 */ /* 0x000fea0003800000 */
[----:B------:R0:W5:Y:S02]  /*26f0*/  LDG.E.LTC128B.U16 R24, desc[UR36][R8.64+0x10] ;  /* 0x0000102408187981 */ /* 0x000164000c1e1520 */
.L_x_46:
[----:B------:R-:W-:Y:S05]  /*2700*/  BSYNC B1 ;  /* 0x0000000000017941 */ /* 0x000fea0003800000 */
.L_x_45:
[----:B0----5:R-:W-:Y:S01]  /*2710*/  IMAD.U32 R14, R24, 0x10000, RZ ;  /* 0x00010000180e7824 */ /* 0x021fe200078e00ff */
        /* <DEDUP_REMOVED lines=8> */
.L_x_48:
[----:B------:R-:W-:Y:S05]  /*27a0*/  BSYNC B1 ;  /* 0x0000000000017941 */ /* 0x000fea0003800000 */
.L_x_47:
        /* <DEDUP_REMOVED lines=10> */
.L_x_50:
[----:B------:R-:W-:Y:S05]  /*2850*/  BSYNC B1 ;  /* 0x0000000000017941 */ /* 0x000fea0003800000 */
.L_x_49:
[----:B0----5:R-:W-:Y:S01]  /*2860*/  IMAD.U32 R14, R24, 0x10000, RZ ;  /* 0x00010000180e7824 */ /* 0x021fe200078e00ff */
        /* <DEDUP_REMOVED lines=9> */
.L_x_52:
[----:B------:R-:W-:Y:S05]  /*2900*/  BSYNC B1 ;  /* 0x0000000000017941 */ /* 0x000fea0003800000 */
.L_x_51:
        /* <DEDUP_REMOVED lines=9> */
.L_x_54:
[----:B------:R-:W-:Y:S05]  /*29a0*/  BSYNC B1 ;  /* 0x0000000000017941 */ /* 0x000fea0003800000 */
.L_x_53:
        /* <DEDUP_REMOVED lines=9> */
.L_x_56:
[----:B------:R-:W-:Y:S05]  /*2a40*/  BSYNC B1 ;  /* 0x0000000000017941 */ /* 0x000fea0003800000 */
.L_x_55:
        /* <DEDUP_REMOVED lines=10> */
.L_x_58:
[----:B------:R-:W-:Y:S05]  /*2af0*/  BSYNC B1 ;  /* 0x0000000000017941 */ /* 0x000fea0003800000 */
.L_x_57:
        /* <DEDUP_REMOVED lines=10> */
.L_x_60:
[----:B------:R-:W-:Y:S05]  /*2ba0*/  BSYNC B1 ;  /* 0x0000000000017941 */ /* 0x000fea0003800000 */
.L_x_59:
        /* <DEDUP_REMOVED lines=9> */
.L_x_62:
[----:B------:R-:W-:Y:S05]  /*2c40*/  BSYNC B1 ;  /* 0x0000000000017941 */ /* 0x000fea0003800000 */
.L_x_61:
        /* <DEDUP_REMOVED lines=9> */
.L_x_64:
[----:B------:R-:W-:Y:S05]  /*2ce0*/  BSYNC B1 ;  /* 0x0000000000017941 */ /* 0x000fea0003800000 */
.L_x_63:
        /* <DEDUP_REMOVED lines=10> */
.L_x_66:
[----:B------:R-:W-:Y:S05]  /*2d90*/  BSYNC B1 ;  /* 0x0000000000017941 */ /* 0x000fea0003800000 */
.L_x_65:
        /* <DEDUP_REMOVED lines=10> */
.L_x_68:
[----:B------:R-:W-:Y:S05]  /*2e40*/  BSYNC B1 ;  /* 0x0000000000017941 */ /* 0x000fea0003800000 */
.L_x_67:
        /* <DEDUP_REMOVED lines=9> */
.L_x_70:
[----:B------:R-:W-:Y:S05]  /*2ee0*/  BSYNC B1 ;  /* 0x0000000000017941 */ /* 0x000fea0003800000 */
.L_x_69:
        /* <DEDUP_REMOVED lines=9> */
.L_x_72:
[----:B------:R-:W-:Y:S05]  /*2f80*/  BSYNC B1 ;  /* 0x0000000000017941 */ /* 0x000fea0003800000 */
.L_x_71:
        /* <DEDUP_REMOVED lines=10> */
.L_x_74:
[----:B------:R-:W-:Y:S05]  /*3030*/  BSYNC B1 ;  /* 0x0000000000017941 */ /* 0x000fea0003800000 */
.L_x_73:
        /* <DEDUP_REMOVED lines=10> */
.L_x_76:
[----:B------:R-:W-:Y:S05]  /*30e0*/  BSYNC B1 ;  /* 0x0000000000017941 */ /* 0x000fea0003800000 */
.L_x_75:
        /* <DEDUP_REMOVED lines=9> */
.L_x_78:
[----:B------:R-:W-:Y:S05]  /*3180*/  BSYNC B1 ;  /* 0x0000000000017941 */ /* 0x000fea0003800000 */
.L_x_77:
        /* <DEDUP_REMOVED lines=9> */
.L_x_80:
[----:B------:R-:W-:Y:S05]  /*3220*/  BSYNC B1 ;  /* 0x0000000000017941 */ /* 0x000fea0003800000 */
.L_x_79:
        /* <DEDUP_REMOVED lines=10> */
.L_x_82:
[----:B------:R-:W-:Y:S05]  /*32d0*/  BSYNC B1 ;  /* 0x0000000000017941 */ /* 0x000fea0003800000 */
.L_x_81:
        /* <DEDUP_REMOVED lines=10> */
.L_x_84:
[----:B------:R-:W-:Y:S05]  /*3380*/  BSYNC B1 ;  /* 0x0000000000017941 */ /* 0x000fea0003800000 */
.L_x_83:
        /* <DEDUP_REMOVED lines=9> */
.L_x_86:
[----:B------:R-:W-:Y:S05]  /*3420*/  BSYNC B1 ;  /* 0x0000000000017941 */ /* 0x000fea0003800000 */
.L_x_85:
        /* <DEDUP_REMOVED lines=9> */
.L_x_88:
[----:B------:R-:W-:Y:S05]  /*34c0*/  BSYNC B1 ;  /* 0x0000000000017941 */ /* 0x000fea0003800000 */
.L_x_87:
        /* <DEDUP_REMOVED lines=10> */
.L_x_90:
[----:B------:R-:W-:Y:S05]  /*3570*/  BSYNC B1 ;  /* 0x0000000000017941 */ /* 0x000fea0003800000 */
.L_x_89:
        /* <DEDUP_REMOVED lines=10> */
.L_x_92:
[----:B------:R-:W-:Y:S05]  /*3620*/  BSYNC B1 ;  /* 0x0000000000017941 */ /* 0x000fea0003800000 */
.L_x_91:
        /* <DEDUP_REMOVED lines=9> */
.L_x_94:
[----:B------:R-:W-:Y:S05]  /*36c0*/  BSYNC B1 ;  /* 0x0000000000017941 */ /* 0x000fea0003800000 */
.L_x_93:
        /* <DEDUP_REMOVED lines=9> */
.L_x_96:
[----:B------:R-:W-:Y:S05]  /*3760*/  BSYNC B1 ;  /* 0x0000000000017941 */ /* 0x000fea0003800000 */
.L_x_95:
        /* <DEDUP_REMOVED lines=10> */
.L_x_98:
[----:B------:R-:W-:Y:S05]  /*3810*/  BSYNC B1 ;  /* 0x0000000000017941 */ /* 0x000fea0003800000 */
.L_x_97:
        /* <DEDUP_REMOVED lines=10> */
.L_x_100:
[----:B------:R-:W-:Y:S05]  /*38c0*/  BSYNC B1 ;  /* 0x0000000000017941 */ /* 0x000fea0003800000 */
.L_x_99:
        /* <DEDUP_REMOVED lines=9> */
.L_x_102:
[----:B------:R-:W-:Y:S05]  /*3960*/  BSYNC B1 ;  /* 0x0000000000017941 */ /* 0x000fea0003800000 */
.L_x_101:
        /* <DEDUP_REMOVED lines=9> */
.L_x_104:
[----:B------:R-:W-:Y:S05]  /*3a00*/  BSYNC B1 ;  /* 0x0000000000017941 */ /* 0x000fea0003800000 */
.L_x_103:
        /* <DEDUP_REMOVED lines=10> */
.L_x_106:
[----:B------:R-:W-:Y:S05]  /*3ab0*/  BSYNC B1 ;  /* 0x0000000000017941 */ /* 0x000fea0003800000 */
.L_x_105:
        /* <DEDUP_REMOVED lines=10> */
.L_x_108:
[----:B------:R-:W-:Y:S05]  /*3b60*/  BSYNC B1 ;  /* 0x0000000000017941 */ /* 0x000fea0003800000 */
.L_x_107:
        /* <DEDUP_REMOVED lines=9> */
.L_x_110:
[----:B------:R-:W-:Y:S05]  /*3c00*/  BSYNC B1 ;  /* 0x0000000000017941 */ /* 0x000fea0003800000 */
.L_x_109:
        /* <DEDUP_REMOVED lines=9> */
.L_x_112:
[----:B------:R-:W-:Y:S05]  /*3ca0*/  BSYNC B1 ;  /* 0x0000000000017941 */ /* 0x000fea0003800000 */
.L_x_111:
        /* <DEDUP_REMOVED lines=10> */
.L_x_114:
[----:B------:R-:W-:Y:S05]  /*3d50*/  BSYNC B1 ;  /* 0x0000000000017941 */ /* 0x000fea0003800000 */
.L_x_113:
        /* <DEDUP_REMOVED lines=10> */
.L_x_116:
[----:B------:R-:W-:Y:S05]  /*3e00*/  BSYNC B1 ;  /* 0x0000000000017941 */ /* 0x000fea0003800000 */
.L_x_115:
        /* <DEDUP_REMOVED lines=9> */
.L_x_118:
[----:B------:R-:W-:Y:S05]  /*3ea0*/  BSYNC B1 ;  /* 0x0000000000017941 */ /* 0x000fea0003800000 */
.L_x_117:
        /* <DEDUP_REMOVED lines=9> */
.L_x_120:
[----:B------:R-:W-:Y:S05]  /*3f40*/  BSYNC B1 ;  /* 0x0000000000017941 */ /* 0x000fea0003800000 */
.L_x_119:
        /* <DEDUP_REMOVED lines=10> */
.L_x_122:
[----:B------:R-:W-:Y:S05]  /*3ff0*/  BSYNC B1 ;  /* 0x0000000000017941 */ /* 0x000fea0003800000 */
.L_x_121:
        /* <DEDUP_REMOVED lines=10> */
.L_x_124:
[----:B------:R-:W-:Y:S05]  /*40a0*/  BSYNC B1 ;  /* 0x0000000000017941 */ /* 0x000fea0003800000 */
.L_x_123:
        /* <DEDUP_REMOVED lines=9> */
.L_x_126:
[----:B------:R-:W-:Y:S05]  /*4140*/  BSYNC B1 ;  /* 0x0000000000017941 */ /* 0x000fea0003800000 */
.L_x_125:
        /* <DEDUP_REMOVED lines=9> */
.L_x_128:
[----:B------:R-:W-:Y:S05]  /*41e0*/  BSYNC B1 ;  /* 0x0000000000017941 */ /* 0x000fea0003800000 */
.L_x_127:
        /* <DEDUP_REMOVED lines=10> */
.L_x_130:
[----:B------:R-:W-:Y:S05]  /*4290*/  BSYNC B1 ;  /* 0x0000000000017941 */ /* 0x000fea0003800000 */
.L_x_129:
        /* <DEDUP_REMOVED lines=10> */
.L_x_132:
[----:B------:R-:W-:Y:S05]  /*4340*/  BSYNC B1 ;  /* 0x0000000000017941 */ /* 0x000fea0003800000 */
.L_x_131:
        /* <DEDUP_REMOVED lines=9> */
.L_x_134:
[----:B------:R-:W-:Y:S05]  /*43e0*/  BSYNC B1 ;  /* 0x0000000000017941 */ /* 0x000fea0003800000 */
.L_x_133:
        /* <DEDUP_REMOVED lines=9> */
.L_x_136:
[----:B------:R-:W-:Y:S05]  /*4480*/  BSYNC B1 ;  /* 0x0000000000017941 */ /* 0x000fea0003800000 */
.L_x_135:
        /* <DEDUP_REMOVED lines=10> */
.L_x_138:
[----:B------:R-:W-:Y:S05]  /*4530*/  BSYNC B1 ;  /* 0x0000000000017941 */ /* 0x000fea0003800000 */
.L_x_137:
        /* <DEDUP_REMOVED lines=10> */
.L_x_140:
[----:B------:R-:W-:Y:S05]  /*45e0*/  BSYNC B1 ;  /* 0x0000000000017941 */ /* 0x000fea0003800000 */
.L_x_139:
        /* <DEDUP_REMOVED lines=9> */
.L_x_142:
[----:B------:R-:W-:Y:S05]  /*4680*/  BSYNC B1 ;  /* 0x0000000000017941 */ /* 0x000fea0003800000 */
.L_x_141:
        /* <DEDUP_REMOVED lines=9> */
.L_x_144:
[----:B------:R-:W-:Y:S05]  /*4720*/  BSYNC B1 ;  /* 0x0000000000017941 */ /* 0x000fea0003800000 */
.L_x_143:
        /* <DEDUP_REMOVED lines=10> */
.L_x_146:
[----:B------:R-:W-:Y:S05]  /*47d0*/  BSYNC B1 ;  /* 0x0000000000017941 */ /* 0x000fea0003800000 */
.L_x_145:
        /* <DEDUP_REMOVED lines=10> */
.L_x_148:
[----:B------:R-:W-:Y:S05]  /*4880*/  BSYNC B1 ;  /* 0x0000000000017941 */ /* 0x000fea0003800000 */
.L_x_147:
        /* <DEDUP_REMOVED lines=9> */
.L_x_150:
[----:B------:R-:W-:Y:S05]  /*4920*/  BSYNC B1 ;  /* 0x0000000000017941 */ /* 0x000fea0003800000 */
.L_x_149:
        /* <DEDUP_REMOVED lines=9> */
.L_x_152:
[----:B------:R-:W-:Y:S05]  /*49c0*/  BSYNC B1 ;  /* 0x0000000000017941 */ /* 0x000fea0003800000 */
.L_x_151:
        /* <DEDUP_REMOVED lines=10> */
.L_x_154:
[----:B------:R-:W-:Y:S05]  /*4a70*/  BSYNC B1 ;  /* 0x0000000000017941 */ /* 0x000fea0003800000 */
.L_x_153:
[----:B0----5:R-:W-:Y:S01]  /*4a80*/  IMAD.U32 R14, R24, 0x10000, RZ ;  /* 0x00010000180e7824 */ /* 0x021fe200078e00ff */
[----:B------:R-:W-:Y:S01]  /*4a90*/  ISETP.GT.AND P0, PT, R4, 0x79, PT ;  /* 0x000000790400780c */ /* 0x000fe20003f04270 */
[----:B------:R-:W-:Y:S01]  /*4aa0*/  @P2 IMAD.MOV.U32 R4, RZ, RZ, R10 ;  /* 0x000000ffff042224 */ /* 0x000fe200078e000a */
[----:B------:R-:W-:Y:S01]  /*4ab0*/  BSSY B1, `(.L_x_155) ;  /* 0x000000a000017945 */ /* 0x000fe20003800000 */
[----:B------:R-:W-:Y:S01]  /*4ac0*/  FMUL R5, R14, R89 ;  /* 0x000000590e057220 */ /* 0x000fe20000400000 */
[----:B------:R-:W-:-:S03]  /*4ad0*/  ISETP.GT.AND P3, PT, R3, RZ, P0 ;  /* 0x000000ff0300720c */ /* 0x000fc60000764270 */
[----:B------:R-:W-:-:S05]  /*4ae0*/  FFMA R5, R84, R88, R5 ;  /* 0x0000005854057223 */ /* 0x000fca0000000005 */
[----:B------:R-:W-:-:S04]  /*4af0*/  F2FP.BF16.F32.PACK_AB R5, RZ, R5 ;  /* 0x00000005ff05723e */ /* 0x000fc800000010ff */
[----:B------:R-:W-:Y:S01]  /*4b00*/  PRMT R14, R5, 0x7610, R14 ;  /* 0x00007610050e7816 */ /* 0x000fe2000000000e */
[----:B------:R-:W-:-:S05]  /*4b10*/  @P2 IMAD.MOV.U32 R5, RZ, RZ, R11 ;  /* 0x000000ffff052224 */ /* 0x000fca00078e000b */
[----:B------:R0:W-:Y:S01]  /*4b20*/  @P2 STG.E.U16 desc[UR36][R4.64+0xf0], R14 ;  /* 0x0000f00e04002986 */ /* 0x0001e2000c101524 */
[----:B------:R-:W-:Y:S05]  /*4b30*/  @!P3 BRA `(.L_x_156) ;  /* 0x000000000004b947 */ /* 0x000fea0003800000 */
[----:B------:R0:W5:Y:S02]  /*4b40*/  LDG.E.LTC128B.U16 R24, desc[UR36][R6.64+0xf2] ;  /* 0x0000f22406187981 */ /* 0x000164000c1e1520 */
.L_x_156:
[----:B------:R-:W-:Y:S05]  /*4b50*/  BSYNC B1 ;  /* 0x0000000000017941 */ /* 0x000fea0003800000 */
.L_x_155:
        /* <DEDUP_REMOVED lines=9> */
.L_x_158:
[----:B------:R-:W-:Y:S05]  /*4bf0*/  BSYNC B1 ;  /* 0x0000000000017941 */ /* 0x000fea0003800000 */
.L_x_157:
[----:B0----5:R-:W-:Y:S01]  /*4c00*/  IMAD.U32 R4, R24, 0x10000, RZ ;  /* 0x0001000018047824 */ /* 0x021fe200078e00ff */
[----:B------:R-:W-:Y:S01]  /*4c10*/  ISETP.GT.AND P0, PT, R3, 0x8, P0 ;  /* 0x000000080300780c */ /* 0x000fe20000704270 */
[----:B------:R-:W-:Y:S02]  /*4c20*/  BSSY B1, `(.L_x_159) ;  /* 0x000000a000017945 */ /* 0x000fe40003800000 */
[----:B------:R-:W-:Y:S01]  /*4c30*/  FMUL R5, R4, R89 ;  /* 0x0000005904057220 */ /* 0x000fe20000400000 */
[----:B------:R-:W-:-:S03]  /*4c40*/  @P1 IMAD.MOV.U32 R4, RZ, RZ, R12 ;  /* 0x000000ffff041224 */ /* 0x000fc600078e000c */
[----:B------:R-:W-:-:S05]  /*4c50*/  FFMA R5, R86, R88, R5 ;  /* 0x0000005856057223 */ /* 0x000fca0000000005 */
[----:B------:R-:W-:-:S04]  /*4c60*/  F2FP.BF16.F32.PACK_AB R5, RZ, R5 ;  /* 0x00000005ff05723e */ /* 0x000fc800000010ff */
[----:B-1-34-:R-:W-:Y:S01]  /*4c70*/  PRMT R6, R5, 0x7610, R6 ;  /* 0x0000761005067816 */ /* 0x01afe20000000006 */
[----:B------:R-:W-:-:S05]  /*4c80*/  @P1 IMAD.MOV.U32 R5, RZ, RZ, R13 ;  /* 0x000000ffff051224 */ /* 0x000fca00078e000d */
[----:B------:R0:W-:Y:S01]  /*4c90*/  @P1 STG.E.U16 desc[UR36][R4.64+0xf0], R6 ;  /* 0x0000f00604001986 */ /* 0x0001e2000c101524 */
[----:B------:R-:W-:Y:S05]  /*4ca0*/  @!P0 BRA `(.L_x_160) ;  /* 0x0000000000048947 */ /* 0x000fea0003800000 */
[----:B------:R1:W5:Y:S02]  /*4cb0*/  LDG.E.LTC128B.U16 R24, desc[UR36][R8.64+0xf2] ;  /* 0x0000f22408187981 */ /* 0x000364000c1e1520 */
.L_x_160:
[----:B------:R-:W-:Y:S05]  /*4cc0*/  BSYNC B1 ;  /* 0x0000000000017941 */ /* 0x000fea0003800000 */
.L_x_159:
[----:B------:R-:W-:Y:S05]  /*4cd0*/  @!P0 BRA `(.L_x_161) ;  /* 0x0000001000e88947 */ /* 0x000fea0003800000 */
[----:B-----5:R-:W-:-:S04]  /*4ce0*/  IMAD.U32 R24, R24, 0x10000, RZ ;  /* 0x0001000018187824 */ /* 0x020fc800078e00ff */
[----:B------:R-:W-:-:S04]  /*4cf0*/  FMUL R24, R24, R89 ;  /* 0x0000005918187220 */ /* 0x000fc80000400000 */
[----:B------:R-:W-:-:S05]  /*4d00*/  FFMA R24, R87, R88, R24 ;  /* 0x0000005857187223 */ /* 0x000fca0000000018 */
[----:B------:R-:W-:-:S05]  /*4d10*/  F2FP.BF16.F32.PACK_AB R24, RZ, R24 ;  /* 0x00000018ff18723e */ /* 0x000fca00000010ff */
[----:B------:R3:W-:Y:S01]  /*4d20*/  STG.E.U16 desc[UR36][R12.64+0xf2], R24 ;  /* 0x0000f2180c007986 */ /* 0x0007e2000c101524 */
[----:B------:R-:W-:Y:S05]  /*4d30*/  BRA `(.L_x_161) ;  /* 0x0000001000d07947 */ /* 0x000fea0003800000 */
.L_x_36:
[----:B------:R-:W-:Y:S01]  /*4d40*/  ISETP.GT.AND P0, PT, R4, 0x1, PT ;  /* 0x000000010400780c */ /* 0x000fe20003f04270 */
[----:B------:R-:W-:Y:S01]  /*4d50*/  ULDC.64 UR4, c[0x0][0x5c0] ;  /* 0x0001700000047ab9 */ /* 0x000fe20000000a00 */
[-C--:B------:R-:W-:Y:S01]  /*4d60*/  FMUL R24, R24, R88.reuse ;  /* 0x0000005818187220 */ /* 0x080fe20000400000 */
[-C--:B------:R-:W-:Y:S01]  /*4d70*/  FMUL R25, R25, R88.reuse ;  /* 0x0000005819197220 */ /* 0x080fe20000400000 */
[----:B------:R-:W-:Y:S01]  /*4d80*/  ISETP.GT.AND P3, PT, R3, RZ, P0 ;  /* 0x000000ff0300720c */ /* 0x000fe20000764270 */
[-C--:B------:R-:W-:Y:S01]  /*4d90*/  FMUL R26, R26, R88.reuse ;  /* 0x000000581a1a7220 */ /* 0x080fe20000400000 */
[----:B------:R-:W-:Y:S01]  /*4da0*/  LEA R6, P4, R92, UR4, 0x1 ;  /* 0x000000045c067c11 */ /* 0x000fe2000f8808ff */
[----:B------:R-:W-:Y:S01]  /*4db0*/  FMUL R27, R27, R88 ;  /* 0x000000581b1b7220 */ /* 0x000fe20000400000 */
[----:B------:R-:W-:Y:S01]  /*4dc0*/  F2FP.BF16.F32.PACK_AB R24, RZ, R24 ;  /* 0x00000018ff18723e */ /* 0x000fe200000010ff */
[-C--:B------:R-:W-:Y:S01]  /*4dd0*/  FMUL R28, R28, R88.reuse ;  /* 0x000000581c1c7220 */ /* 0x080fe20000400000 */
[----:B------:R-:W-:Y:S01]  /*4de0*/  LEA.HI.X R7, R92, UR5, R107, 0x1, P4 ;  /* 0x000000055c077c11 */ /* 0x000fe2000a0f0c6b */
[-C--:B------:R-:W-:Y:S01]  /*4df0*/  FMUL R29, R29, R88.reuse ;  /* 0x000000581d1d7220 */ /* 0x080fe20000400000 */
[----:B------:R-:W-:Y:S01]  /*4e00*/  F2FP.BF16.F32.PACK_AB R25, RZ, R25 ;  /* 0x00000019ff19723e */ /* 0x000fe200000010ff */
[-C--:B------:R-:W-:Y:S01]  /*4e10*/  FMUL R30, R30, R88.reuse ;  /* 0x000000581e1e7220 */ /* 0x080fe20000400000 */
[----:B------:R-:W-:Y:S01]  /*4e20*/  SHF.L.U64.HI R99, R98, 0x4, R99 ;  /* 0x0000000462637819 */ /* 0x000fe20000010263 */
[----:B------:R-:W-:Y:S01]  /*4e30*/  @P1 STG.E.U16 desc[UR36][R6.64], R24 ;  /* 0x0000001806001986 */ /* 0x000fe2000c101524 */
[----:B------:R-:W-:Y:S01]  /*4e40*/  ISETP.GT.AND P1, PT, R4, 0x8, PT ;  /* 0x000000080400780c */ /* 0x000fe20003f24270 */
[----:B------:R-:W-:Y:S01]  /*4e50*/  FMUL R31, R31, R88 ;  /* 0x000000581f1f7220 */ /* 0x000fe20000400000 */
[C---:B------:R-:W-:Y:S01]  /*4e60*/  ISETP.GT.AND P4, PT, R3.reuse, 0x8, P0 ;  /* 0x000000080300780c */ /* 0x040fe20000784270 */
[----:B------:R-:W-:Y:S01]  /*4e70*/  @P3 STG.E.U16 desc[UR36][R6.64+0x2], R25 ;  /* 0x0000021906003986 */ /* 0x000fe2000c101524 */
[----:B------:R-:W-:Y:S01]  /*4e80*/  LEA R8, P3, R98, R6, 0x4 ;  /* 0x0000000662087211 */ /* 0x000fe200078620ff */
[-C--:B------:R-:W-:Y:S01]  /*4e90*/  FMUL R32, R32, R88.reuse ;  /* 0x0000005820207220 */ /* 0x080fe20000400000 */
[----:B------:R-:W-:Y:S01]  /*4ea0*/  ISETP.GT.AND P2, PT, R3, 0x8, P2 ;  /* 0x000000080300780c */ /* 0x000fe20001744270 */
[-C--:B------:R-:W-:Y:S01]  /*4eb0*/  FMUL R33, R33, R88.reuse ;  /* 0x0000005821217220 */ /* 0x080fe20000400000 */
[----:B------:R-:W-:Y:S01]  /*4ec0*/  ISETP.GT.AND P0, PT, R4, 0x9, PT ;  /* 0x000000090400780c */ /* 0x000fe20003f04270 */
[----:B------:R-:W-:Y:S01]  /*4ed0*/  IMAD.X R9, R99, 0x1, R7, P3 ;  /* 0x0000000163097824 */ /* 0x000fe200018e0607 */
[C---:B------:R-:W-:Y:S01]  /*4ee0*/  ISETP.GT.AND P5, PT, R3.reuse, RZ, P1 ;  /* 0x000000ff0300720c */ /* 0x040fe20000fa4270 */
[-C--:B------:R-:W-:Y:S01]  /*4ef0*/  FMUL R34, R34, R88.reuse ;  /* 0x0000005822227220 */ /* 0x080fe20000400000 */
[----:B------:R-:W-:Y:S01]  /*4f00*/  ISETP.GT.AND P3, PT, R3, RZ, P0 ;  /* 0x000000ff0300720c */ /* 0x000fe20000764270 */
[----:B------:R-:W-:Y:S01]  /*4f10*/  FMUL R35, R35, R88 ;  /* 0x0000005823237220 */ /* 0x000fe20000400000 */
[----:B------:R-:W-:Y:S01]  /*4f20*/  F2FP.BF16.F32.PACK_AB R26, RZ, R26 ;  /* 0x0000001aff1a723e */ /* 0x000fe200000010ff */
[-C--:B------:R-:W-:Y:S01]  /*4f30*/  FMUL R36, R36, R88.reuse ;  /* 0x0000005824247220 */ /* 0x080fe20000400000 */
[----:B------:R-:W-:Y:S01]  /*4f40*/  F2FP.BF16.F32.PACK_AB R27, RZ, R27 ;  /* 0x0000001bff1b723e */ /* 0x000fe200000010ff */
[----:B------:R-:W-:Y:S01]  /*4f50*/  FMUL R37, R37, R88 ;  /* 0x0000005825257220 */ /* 0x000fe20000400000 */
[----:B------:R-:W-:Y:S01]  /*4f60*/  F2FP.BF16.F32.PACK_AB R28, RZ, R28 ;  /* 0x0000001cff1c723e */ /* 0x000fe200000010ff */
[----:B------:R-:W-:Y:S01]  /*4f70*/  @P2 STG.E.U16 desc[UR36][R8.64], R26 ;  /* 0x0000001a08002986 */ /* 0x000fe2000c101524 */
[----:B------:R-:W-:Y:S01]  /*4f80*/  F2FP.BF16.F32.PACK_AB R29, RZ, R29 ;  /* 0x0000001dff1d723e */ /* 0x000fe200000010ff */
[-C--:B------:R-:W-:Y:S01]  /*4f90*/  FMUL R38, R38, R88.reuse ;  /* 0x0000005826267220 */ /* 0x080fe20000400000 */
[----:B------:R-:W-:Y:S01]  /*4fa0*/  ISETP.GT.AND P2, PT, R3, 0x8, P1 ;  /* 0x000000080300780c */ /* 0x000fe20000f44270 */
[----:B------:R-:W-:Y:S01]  /*4fb0*/  @P4 STG.E.U16 desc[UR36][R8.64+0x2], R27 ;  /* 0x0000021b08004986 */ /* 0x000fe2000c101524 */
[----:B------:R-:W-:Y:S01]  /*4fc0*/  ISETP.GT.AND P1, PT, R4, 0x10, PT ;  /* 0x000000100400780c */ /* 0x000fe20003f24270 */
[----:B------:R-:W-:Y:S01]  /*4fd0*/  FMUL R39, R39, R88 ;  /* 0x0000005827277220 */ /* 0x000fe20000400000 */
[----:B------:R-:W-:Y:S01]  /*4fe0*/  F2FP.BF16.F32.PACK_AB R30, RZ, R30 ;  /* 0x0000001eff1e723e */ /* 0x000fe200000010ff */
[----:B------:R-:W-:Y:S01]  /*4ff0*/  @P5 STG.E.U16 desc[UR36][R6.64+0x10], R28 ;  /* 0x0000101c06005986 */ /* 0x000fe2000c101524 */
[C---:B------:R-:W-:Y:S01]  /*5000*/  ISETP.GT.AND P4, PT, R3.reuse, RZ, P1 ;  /* 0x000000ff0300720c */ /* 0x040fe20000f84270 */
[-C--:B------:R-:W-:Y:S01]  /*5010*/  FMUL R40, R40, R88.reuse ;  /* 0x0000005828287220 */ /* 0x080fe20000400000 */
[----:B------:R-:W-:Y:S01]  /*5020*/  F2FP.BF16.F32.PACK_AB R31, RZ, R31 ;  /* 0x0000001fff1f723e */ /* 0x000fe200000010ff */
[----:B------:R-:W-:Y:S01]  /*5030*/  @P3 STG.E.U16 desc[UR36][R6.64+0x12], R29 ;  /* 0x0000121d06003986 */ /* 0x000fe2000c101524 */
[----:B------:R-:W-:Y:S01]  /*5040*/  ISETP.GT.AND P3, PT, R3, 0x8, P0 ;  /* 0x000000080300780c */ /* 0x000fe20000764270 */
[----:B------:R-:W-:Y:S01]  /*5050*/  FMUL R41, R41, R88 ;  /* 0x0000005829297220 */ /* 0x000fe20000400000 */
[----:B------:R-:W-:Y:S01]  /*5060*/  ISETP.GT.AND P0, PT, R4, 0x11, PT ;  /* 0x000000110400780c */ /* 0x000fe20003f04270 */
[----:B------:R-:W-:Y:S01]  /*5070*/  @P2 STG.E.U16 desc[UR36][R8.64+0x10], R30 ;  /* 0x0000101e08002986 */ /* 0x000fe2000c101524 */
[----:B------:R-:W-:Y:S01]  /*5080*/  F2FP.BF16.F32.PACK_AB R32, RZ, R32 ;  /* 0x00000020ff20723e */ /* 0x000fe200000010ff */
[-C--:B------:R-:W-:Y:S01]  /*5090*/  FMUL R42, R42, R88.reuse ;  /* 0x000000582a2a7220 */ /* 0x080fe20000400000 */
[----:B------:R-:W-:Y:S01]  /*50a0*/  ISETP.GT.AND P5, PT, R3, RZ, P0 ;  /* 0x000000ff0300720c */ /* 0x000fe200007a4270 */
[-C--:B------:R-:W-:Y:S01]  /*50b0*/  FMUL R43, R43, R88.reuse ;  /* 0x000000582b2b7220 */ /* 0x080fe20000400000 */
[----:B------:R-:W-:Y:S01]  /*50c0*/  ISETP.GT.AND P2, PT, R3, 0x8, P1 ;  /* 0x000000080300780c */ /* 0x000fe20000f44270 */
[-C--:B------:R-:W-:Y:S01]  /*50d0*/  FMUL R44, R44, R88.reuse ;  /* 0x000000582c2c7220 */ /* 0x080fe20000400000 */
[----:B------:R-:W-:Y:S01]  /*50e0*/  ISETP.GT.AND P1, PT, R4, 0x18, PT ;  /* 0x000000180400780c */ /* 0x000fe20003f24270 */
[-C--:B------:R-:W-:Y:S01]  /*50f0*/  FMUL R45, R45, R88.reuse ;  /* 0x000000582d2d7220 */ /* 0x080fe20000400000 */
[----:B------:R-:W-:Y:S01]  /*5100*/  F2FP.BF16.F32.PACK_AB R33, RZ, R33 ;  /* 0x00000021ff21723e */ /* 0x000fe200000010ff */
[----:B------:R-:W-:Y:S01]  /*5110*/  @P3 STG.E.U16 desc[UR36][R8.64+0x12], R31 ;  /* 0x0000121f08003986 */ /* 0x000fe2000c101524 */
[C---:B------:R-:W-:Y:S01]  /*5120*/  ISETP.GT.AND P3, PT, R3.reuse, 0x8, P0 ;  /* 0x000000080300780c */ /* 0x040fe20000764270 */
[-C--:B------:R-:W-:Y:S01]  /*5130*/  FMUL R46, R46, R88.reuse ;  /* 0x000000582e2e7220 */ /* 0x080fe20000400000 */
[----:B------:R-:W-:Y:S01]  /*5140*/  ISETP.GT.AND P0, PT, R4, 0x19, PT ;  /* 0x000000190400780c */ /* 0x000fe20003f04270 */
[----:B------:R-:W-:Y:S01]  /*5150*/  @P4 STG.E.U16 desc[UR36][R6.64+0x20], R32 ;  /* 0x0000202006004986 */ /* 0x000fe2000c101524 */
[----:B------:R-:W-:Y:S01]  /*5160*/  ISETP.GT.AND P4, PT, R3, RZ, P1 ;  /* 0x000000ff0300720c */ /* 0x000fe20000f84270 */
[----:B------:R-:W-:Y:S01]  /*5170*/  FMUL R47, R47, R88 ;  /* 0x000000582f2f7220 */ /* 0x000fe20000400000 */
[----:B------:R-:W-:Y:S01]  /*5180*/  F2FP.BF16.F32.PACK_AB R34, RZ, R34 ;  /* 0x00000022ff22723e */ /* 0x000fe200000010ff */
[----:B------:R-:W-:Y:S01]  /*5190*/  @P5 STG.E.U16 desc[UR36][R6.64+0x22], R33 ;  /* 0x0000222106005986 */ /* 0x000fe2000c101524 */
[----:B------:R-:W-:Y:S01]  /*51a0*/  ISETP.GT.AND P5, PT, R3, RZ, P0 ;  /* 0x000000ff0300720c */ /* 0x000fe200007a4270 */
[----:B------:R-:W-:Y:S01]  /*51b0*/  FMUL R48, R48, R88 ;  /* 0x0000005830307220 */ /* 0x000fe20000400000 */
[----:B------:R-:W-:Y:S01]  /*51c0*/  F2FP.BF16.F32.PACK_AB R35, RZ, R35 ;  /* 0x00000023ff23723e */ /* 0x000fe200000010ff */
[----:B------:R-:W-:Y:S01]  /*51d0*/  @P2 STG.E.U16 desc[UR36][R8.64+0x20], R34 ;  /* 0x0000202208002986 */ /* 0x000fe2000c101524 */
[----:B------:R-:W-:Y:S01]  /*51e0*/  F2FP.BF16.F32.PACK_AB R36, RZ, R36 ;  /* 0x00000024ff24723e */ /* 0x000fe200000010ff */
[-C--:B------:R-:W-:Y:S01]  /*51f0*/  FMUL R49, R49, R88.reuse ;  /* 0x0000005831317220 */ /* 0x080fe20000400000 */
[C---:B------:R-:W-:Y:S01]  /*5200*/  ISETP.GT.AND P2, PT, R3.reuse, 0x8, P1 ;  /* 0x000000080300780c */ /* 0x040fe20000f44270 */
[----:B------:R-:W-:Y:S01]  /*5210*/  @P3 STG.E.U16 desc[UR36][R8.64+0x22], R35 ;  /* 0x0000222308003986 */ /* 0x000fe2000c101524 */
[----:B------:R-:W-:Y:S01]  /*5220*/  ISETP.GT.AND P1, PT, R4, 0x20, PT ;  /* 0x000000200400780c */ /* 0x000fe20003f24270 */
[-C--:B------:R-:W-:Y:S01]  /*5230*/  FMUL R50, R50, R88.reuse ;  /* 0x0000005832327220 */ /* 0x080fe20000400000 */
[----:B------:R-:W-:Y:S01]  /*5240*/  F2FP.BF16.F32.PACK_AB R37, RZ, R37 ;  /* 0x00000025ff25723e */ /* 0x000fe200000010ff */
[----:B------:R-:W-:Y:S01]  /*5250*/  @P4 STG.E.U16 desc[UR36][R6.64+0x30], R36 ;  /* 0x0000302406004986 */ /* 0x000fe2000c101524 */
[----:B------:R-:W-:Y:S01]  /*5260*/  ISETP.GT.AND P3, PT, R3, 0x8, P0 ;  /* 0x000000080300780c */ /* 0x000fe20000764270 */
[-C--:B------:R-:W-:Y:S01]  /*5270*/  FMUL R51, R51, R88.reuse ;  /* 0x0000005833337220 */ /* 0x080fe20000400000 */
[----:B------:R-:W-:Y:S01]  /*5280*/  ISETP.GT.AND P0, PT, R4, 0x21, PT ;  /* 0x000000210400780c */ /* 0x000fe20003f04270 */
[----:B------:R-:W-:Y:S01]  /*5290*/  @P5 STG.E.U16 desc[UR36][R6.64+0x32], R37 ;  /* 0x0000322506005986 */ /* 0x000fe2000c101524 */
[----:B------:R-:W-:Y:S01]  /*52a0*/  ISETP.GT.AND P4, PT, R3, RZ, P1 ;  /* 0x000000ff0300720c */ /* 0x000fe20000f84270 */
[----:B------:R-:W-:Y:S01]  /*52b0*/  FMUL R52, R52, R88 ;  /* 0x0000005834347220 */ /* 0x000fe20000400000 */
[----:B------:R-:W-:Y:S01]  /*52c0*/  F2FP.BF16.F32.PACK_AB R38, RZ, R38 ;  /* 0x00000026ff26723e */ /* 0x000fe200000010ff */
[-C--:B------:R-:W-:Y:S01]  /*52d0*/  FMUL R53, R53, R88.reuse ;  /* 0x0000005835357220 */ /* 0x080fe20000400000 */
        /* <DEDUP_REMOVED lines=113> */
[----:B------:R-:W-:Y:S01]  /*59f0*/  FMUL R87, R87, R88 ;  /* 0x0000005857577220 */ /* 0x000fe20000400000 */
[----:B------:R-:W-:Y:S01]  /*5a00*/  ISETP.GT.AND P0, PT, R4, 0x51, PT ;  /* 0x000000510400780c */ /* 0x000fe20003f04270 */
[----:B------:R-:W-:Y:S01]  /*5a10*/  @P5 STG.E.U16 desc[UR36][R6.64+0x92], R61 ;  /* 0x0000923d06005986 */ /* 0x000fe2000c101524 */
[----:B------:R-:W-:-:S02]  /*5a20*/  ISETP.GT.AND P4, PT, R3, RZ, P1 ;  /* 0x000000ff0300720c */ /* 0x000fc40000f84270 */
[----:B------:R-:W-:Y:S02]  /*5a30*/  F2FP.BF16.F32.PACK_AB R62, RZ, R62 ;  /* 0x0000003eff3e723e */ /* 0x000fe400000010ff */
[C---:B------:R-:W-:Y:S02]  /*5a40*/  ISETP.GT.AND P5, PT, R3.reuse, RZ, P0 ;  /* 0x000000ff0300720c */ /* 0x040fe400007a4270 */
[----:B------:R-:W-:Y:S01]  /*5a50*/  F2FP.BF16.F32.PACK_AB R63, RZ, R63 ;  /* 0x0000003fff3f723e */ /* 0x000fe200000010ff */
[----:B------:R-:W-:Y:S01]  /*5a60*/  @P2 STG.E.U16 desc[UR36][R8.64+0x90], R62 ;  /* 0x0000903e08002986 */ /* 0x000fe2000c101524 */
[----:B------:R-:W-:Y:S02]  /*5a70*/  F2FP.BF16.F32.PACK_AB R64, RZ, R64 ;  /* 0x00000040ff40723e */ /* 0x000fe400000010ff */
[----:B------:R-:W-:Y:S01]  /*5a80*/  ISETP.GT.AND P2, PT, R3, 0x8, P1 ;  /* 0x000000080300780c */ /* 0x000fe20000f44270 */
[----:B------:R-:W-:Y:S01]  /*5a90*/  @P3 STG.E.U16 desc[UR36][R8.64+0x92], R63 ;  /* 0x0000923f08003986 */ /* 0x000fe2000c101524 */
[----:B------:R-:W-:-:S02]  /*5aa0*/  ISETP.GT.AND P1, PT, R4, 0x58, PT ;  /* 0x000000580400780c */ /* 0x000fc40003f24270 */
[----:B------:R-:W-:Y:S01]  /*5ab0*/  F2FP.BF16.F32.PACK_AB R65, RZ, R65 ;  /* 0x00000041ff41723e */ /* 0x000fe200000010ff */
[----:B------:R-:W-:Y:S01]  /*5ac0*/  @P4 STG.E.U16 desc[UR36][R6.64+0xa0], R64 ;  /* 0x0000a04006004986 */ /* 0x000fe2000c101524 */
[C---:B------:R-:W-:Y:S02]  /*5ad0*/  ISETP.GT.AND P3, PT, R3.reuse, 0x8, P0 ;  /* 0x000000080300780c */ /* 0x040fe40000764270 */
[----:B------:R-:W-:Y:S01]  /*5ae0*/  ISETP.GT.AND P0, PT, R4, 0x59, PT ;  /* 0x000000590400780c */ /* 0x000fe20003f04270 */
[----:B------:R-:W-:Y:S01]  /*5af0*/  @P5 STG.E.U16 desc[UR36][R6.64+0xa2], R65 ;  /* 0x0000a24106005986 */ /* 0x000fe2000c101524 */
[C---:B------:R-:W-:Y:S02]  /*5b00*/  ISETP.GT.AND P4, PT, R3.reuse, RZ, P1 ;  /* 0x000000ff0300720c */ /* 0x040fe40000f84270 */
[----:B------:R-:W-:Y:S02]  /*5b10*/  F2FP.BF16.F32.PACK_AB R66, RZ, R66 ;  /* 0x00000042ff42723e */ /* 0x000fe400000010ff */
[----:B------:R-:W-:-:S02]  /*5b20*/  ISETP.GT.AND P5, PT, R3, RZ, P0 ;  /* 0x000000ff0300720c */ /* 0x000fc400007a4270 */
[----:B------:R-:W-:Y:S01]  /*5b30*/  F2FP.BF16.F32.PACK_AB R67, RZ, R67 ;  /* 0x00000043ff43723e */ /* 0x000fe200000010ff */
[----:B------:R-:W-:Y:S01]  /*5b40*/  @P2 STG.E.U16 desc[UR36][R8.64+0xa0], R66 ;  /* 0x0000a04208002986 */ /* 0x000fe2000c101524 */
[----:B------:R-:W-:Y:S02]  /*5b50*/  F2FP.BF16.F32.PACK_AB R68, RZ, R68 ;  /* 0x00000044ff44723e */ /* 0x000fe400000010ff */
[C---:B------:R-:W-:Y:S01]  /*5b60*/  ISETP.GT.AND P2, PT, R3.reuse, 0x8, P1 ;  /* 0x000000080300780c */ /* 0x040fe20000f44270 */
[----:B------:R-:W-:Y:S01]  /*5b70*/  @P3 STG.E.U16 desc[UR36][R8.64+0xa2], R67 ;  /* 0x0000a24308003986 */ /* 0x000fe2000c101524 */
[----:B------:R-:W-:Y:S02]  /*5b80*/  ISETP.GT.AND P1, PT, R4, 0x60, PT ;  /* 0x000000600400780c */ /* 0x000fe40003f24270 */
[----:B------:R-:W-:Y:S01]  /*5b90*/  F2FP.BF16.F32.PACK_AB R69, RZ, R69 ;  /* 0x00000045ff45723e */ /* 0x000fe200000010ff */
[----:B------:R-:W-:Y:S01]  /*5ba0*/  @P4 STG.E.U16 desc[UR36][R6.64+0xb0], R68 ;  /* 0x0000b04406004986 */ /* 0x000fe2000c101524 */
[----:B------:R-:W-:-:S02]  /*5bb0*/  ISETP.GT.AND P3, PT, R3, 0x8, P0 ;  /* 0x000000080300780c */ /* 0x000fc40000764270 */
[----:B------:R-:W-:Y:S01]  /*5bc0*/  ISETP.GT.AND P0, PT, R4, 0x61, PT ;  /* 0x000000610400780c */ /* 0x000fe20003f04270 */
[----:B------:R-:W-:Y:S01]  /*5bd0*/  @P5 STG.E.U16 desc[UR36][R6.64+0xb2], R69 ;  /* 0x0000b24506005986 */ /* 0x000fe2000c101524 */
[C---:B------:R-:W-:Y:S02]  /*5be0*/  ISETP.GT.AND P4, PT, R3.reuse, RZ, P1 ;  /* 0x000000ff0300720c */ /* 0x040fe40000f84270 */
[----:B------:R-:W-:Y:S02]  /*5bf0*/  ISETP.GT.AND P5, PT, R3, RZ, P0 ;  /* 0x000000ff0300720c */ /* 0x000fe400007a4270 */
[----:B------:R-:W-:Y:S02]  /*5c00*/  F2FP.BF16.F32.PACK_AB R70, RZ, R70 ;  /* 0x00000046ff46723e */ /* 0x000fe400000010ff */
[----:B------:R-:W-:Y:S02]  /*5c10*/  F2FP.BF16.F32.PACK_AB R71, RZ, R71 ;  /* 0x00000047ff47723e */ /* 0x000fe400000010ff */
[----:B------:R-:W-:Y:S01]  /*5c20*/  F2FP.BF16.F32.PACK_AB R72, RZ, R72 ;  /* 0x00000048ff48723e */ /* 0x000fe200000010ff */
[----:B------:R-:W-:Y:S01]  /*5c30*/  @P2 STG.E.U16 desc[UR36][R8.64+0xb0], R70 ;  /* 0x0000b04608002986 */ /* 0x000fe2000c101524 */
[----:B------:R-:W-:-:S02]  /*5c40*/  F2FP.BF16.F32.PACK_AB R73, RZ, R73 ;  /* 0x00000049ff49723e */ /* 0x000fc400000010ff */
[C---:B------:R-:W-:Y:S01]  /*5c50*/  ISETP.GT.AND P1, PT, R3.reuse, 0x8, P1 ;  /* 0x000000080300780c */ /* 0x040fe20000f24270 */
[----:B------:R-:W-:Y:S01]  /*5c60*/  @P3 STG.E.U16 desc[UR36][R8.64+0xb2], R71 ;  /* 0x0000b24708003986 */ /* 0x000fe2000c101524 */
[C---:B------:R-:W-:Y:S02]  /*5c70*/  ISETP.GT.AND P2, PT, R3.reuse, 0x8, P0 ;  /* 0x000000080300780c */ /* 0x040fe40000744270 */
[C---:B------:R-:W-:Y:S01]  /*5c80*/  ISETP.GT.AND P0, PT, R4.reuse, 0x69, PT ;  /* 0x000000690400780c */ /* 0x040fe20003f04270 */
[----:B------:R-:W-:Y:S01]  /*5c90*/  @P4 STG.E.U16 desc[UR36][R6.64+0xc0], R72 ;  /* 0x0000c04806004986 */ /* 0x000fe2000c101524 */
[----:B------:R-:W-:Y:S02]  /*5ca0*/  ISETP.GT.AND P4, PT, R4, 0x68, PT ;  /* 0x000000680400780c */ /* 0x000fe40003f84270 */
[----:B------:R-:W-:Y:S01]  /*5cb0*/  F2FP.BF16.F32.PACK_AB R74, RZ, R74 ;  /* 0x0000004aff4a723e */ /* 0x000fe200000010ff */
[----:B------:R-:W-:Y:S01]  /*5cc0*/  @P5 STG.E.U16 desc[UR36][R6.64+0xc2], R73 ;  /* 0x0000c24906005986 */ /* 0x000fe2000c101524 */
[----:B------:R-:W-:-:S02]  /*5cd0*/  ISETP.GT.AND P5, PT, R3, RZ, P4 ;  /* 0x000000ff0300720c */ /* 0x000fc400027a4270 */
[C---:B------:R-:W-:Y:S01]  /*5ce0*/  ISETP.GT.AND P3, PT, R3.reuse, RZ, P0 ;  /* 0x000000ff0300720c */ /* 0x040fe20000764270 */
[----:B------:R-:W-:Y:S01]  /*5cf0*/  @P1 STG.E.U16 desc[UR36][R8.64+0xc0], R74 ;  /* 0x0000c04a08001986 */ /* 0x000fe2000c101524 */
[----:B------:R-:W-:Y:S02]  /*5d00*/  F2FP.BF16.F32.PACK_AB R75, RZ, R75 ;  /* 0x0000004bff4b723e */ /* 0x000fe400000010ff */
[----:B------:R-:W-:Y:S02]  /*5d10*/  F2FP.BF16.F32.PACK_AB R76, RZ, R76 ;  /* 0x0000004cff4c723e */ /* 0x000fe400000010ff */
[C---:B------:R-:W-:Y:S01]  /*5d20*/  ISETP.GT.AND P4, PT, R3.reuse, 0x8, P4 ;  /* 0x000000080300780c */ /* 0x040fe20002784270 */
[----:B------:R-:W-:Y:S01]  /*5d30*/  @P2 STG.E.U16 desc[UR36][R8.64+0xc2], R75 ;  /* 0x0000c24b08002986 */ /* 0x000fe2000c101524 */
[----:B------:R-:W-:Y:S02]  /*5d40*/  F2FP.BF16.F32.PACK_AB R77, RZ, R77 ;  /* 0x0000004dff4d723e */ /* 0x000fe400000010ff */
[----:B------:R-:W-:Y:S01]  /*5d50*/  ISETP.GT.AND P2, PT, R4, 0x71, PT ;  /* 0x000000710400780c */ /* 0x000fe20003f44270 */
[----:B------:R-:W-:Y:S01]  /*5d60*/  @P5 STG.E.U16 desc[UR36][R6.64+0xd0], R76 ;  /* 0x0000d04c06005986 */ /* 0x000fe2000c101524 */
[----:B------:R-:W-:-:S02]  /*5d70*/  ISETP.GT.AND P5, PT, R3, 0x8, P0 ;  /* 0x000000080300780c */ /* 0x000fc400007a4270 */
[C---:B------:R-:W-:Y:S01]  /*5d80*/  ISETP.GT.AND P1, PT, R4.reuse, 0x78, PT ;  /* 0x000000780400780c */ /* 0x040fe20003f24270 */
[----:B------:R-:W-:Y:S01]  /*5d90*/  @P3 STG.E.U16 desc[UR36][R6.64+0xd2], R77 ;  /* 0x0000d24d06003986 */ /* 0x000fe2000c101524 */
[C---:B------:R-:W-:Y:S02]  /*5da0*/  ISETP.GT.AND P3, PT, R4.reuse, 0x70, PT ;  /* 0x000000700400780c */ /* 0x040fe40003f64270 */
[----:B------:R-:W-:Y:S01]  /*5db0*/  ISETP.GT.AND P0, PT, R4, 0x79, PT ;  /* 0x000000790400780c */ /* 0x000fe20003f04270 */
[----:B------:R-:W-:Y:S01]  /*5dc0*/  @P4 IMAD.MOV.U32 R4, RZ, RZ, R8 ;  /* 0x000000ffff044224 */ /* 0x000fe200078e0008 */
[----:B------:R-:W-:Y:S01]  /*5dd0*/  F2FP.BF16.F32.PACK_AB R78, RZ, R78 ;  /* 0x0000004eff4e723e */ /* 0x000fe200000010ff */
[----:B------:R-:W-:Y:S01]  /*5de0*/  @P4 IMAD.MOV.U32 R5, RZ, RZ, R9 ;  /* 0x000000ffff054224 */ /* 0x000fe200078e0009 */
[----:B------:R-:W-:Y:S02]  /*5df0*/  F2FP.BF16.F32.PACK_AB R79, RZ, R79 ;  /* 0x0000004fff4f723e */ /* 0x000fe400000010ff */
[----:B------:R-:W-:-:S02]  /*5e00*/  F2FP.BF16.F32.PACK_AB R80, RZ, R80 ;  /* 0x00000050ff50723e */ /* 0x000fc400000010ff */
[----:B------:R0:W-:Y:S01]  /*5e10*/  @P4 STG.E.U16 desc[UR36][R4.64+0xd0], R78 ;  /* 0x0000d04e04004986 */ /* 0x0001e2000c101524 */
[C---:B------:R-:W-:Y:S02]  /*5e20*/  ISETP.GT.AND P4, PT, R3.reuse, RZ, P2 ;  /* 0x000000ff0300720c */ /* 0x040fe40001784270 */
[----:B------:R-:W-:Y:S02]  /*5e30*/  F2FP.BF16.F32.PACK_AB R81, RZ, R81 ;  /* 0x00000051ff51723e */ /* 0x000fe400000010ff */
[----:B------:R-:W-:Y:S02]  /*5e40*/  ISETP.GT.AND P2, PT, R3, 0x8, P2 ;  /* 0x000000080300780c */ /* 0x000fe40001744270 */
[----:B------:R-:W-:Y:S02]  /*5e50*/  F2FP.BF16.F32.PACK_AB R82, RZ, R82 ;  /* 0x00000052ff52723e */ /* 0x000fe400000010ff */
[----:B------:R-:W-:Y:S02]  /*5e60*/  F2FP.BF16.F32.PACK_AB R83, RZ, R83 ;  /* 0x00000053ff53723e */ /* 0x000fe400000010ff */
[----:B------:R-:W-:Y:S01]  /*5e70*/  F2FP.BF16.F32.PACK_AB R84, RZ, R84 ;  /* 0x00000054ff54723e */ /* 0x000fe200000010ff */
[----:B0-----:R-:W-:Y:S01]  /*5e80*/  @P5 IMAD.MOV.U32 R4, RZ, RZ, R8 ;  /* 0x000000ffff045224 */ /* 0x001fe200078e0008 */
[----:B------:R-:W-:Y:S01]  /*5e90*/  F2FP.BF16.F32.PACK_AB R85, RZ, R85 ;  /* 0x00000055ff55723e */ /* 0x000fe200000010ff */
[----:B------:R-:W-:Y:S01]  /*5ea0*/  @P5 IMAD.MOV.U32 R5, RZ, RZ, R9 ;  /* 0x000000ffff055224 */ /* 0x000fe200078e0009 */
[----:B------:R-:W-:-:S02]  /*5eb0*/  F2FP.BF16.F32.PACK_AB R86, RZ, R86 ;  /* 0x00000056ff56723e */ /* 0x000fc400000010ff */
[----:B------:R-:W-:Y:S02]  /*5ec0*/  F2FP.BF16.F32.PACK_AB R87, RZ, R87 ;  /* 0x00000057ff57723e */ /* 0x000fe400000010ff */
[----:B------:R0:W-:Y:S01]  /*5ed0*/  @P5 STG.E.U16 desc[UR36][R4.64+0xd2], R79 ;  /* 0x0000d24f04005986 */ /* 0x0001e2000c101524 */
[C---:B------:R-:W-:Y:S02]  /*5ee0*/  ISETP.GT.AND P5, PT, R3.reuse, RZ, P3 ;  /* 0x000000ff0300720c */ /* 0x040fe40001fa4270 */
[----:B------:R-:W-:-:S11]  /*5ef0*/  ISETP.GT.AND P3, PT, R3, 0x8, P3 ;  /* 0x000000080300780c */ /* 0x000fd60001f64270 */
[----:B0-----:R-:W-:Y:S02]  /*5f00*/  @P5 IMAD.MOV.U32 R4, RZ, RZ, R6 ;  /* 0x000000ffff045224 */ /* 0x001fe400078e0006 */
[----:B------:R-:W-:-:S05]  /*5f10*/  @P5 IMAD.MOV.U32 R5, RZ, RZ, R7 ;  /* 0x000000ffff055224 */ /* 0x000fca00078e0007 */
[----:B------:R0:W-:Y:S01]  /*5f20*/  @P5 STG.E.U16 desc[UR36][R4.64+0xe0], R80 ;  /* 0x0000e05004005986 */ /* 0x0001e2000c101524 */
[C---:B------:R-:W-:Y:S02]  /*5f30*/  ISETP.GT.AND P5, PT, R3.reuse, RZ, P0 ;  /* 0x000000ff0300720c */ /* 0x040fe400007a4270 */
[----:B------:R-:W-:Y:S01]  /*5f40*/  ISETP.GT.AND P0, PT, R3, 0x8, P0 ;  /* 0x000000080300780c */ /* 0x000fe20000704270 */
[----:B0-----:R-:W-:Y:S02]  /*5f50*/  @P4 IMAD.MOV.U32 R4, RZ, RZ, R6 ;  /* 0x000000ffff044224 */ /* 0x001fe400078e0006 */
[----:B------:R-:W-:-:S05]  /*5f60*/  @P4 IMAD.MOV.U32 R5, RZ, RZ, R7 ;  /* 0x000000ffff054224 */ /* 0x000fca00078e0007 */
[----:B------:R0:W-:Y:S01]  /*5f70*/  @P4 STG.E.U16 desc[UR36][R4.64+0xe2], R81 ;  /* 0x0000e25104004986 */ /* 0x0001e2000c101524 */
[C---:B------:R-:W-:Y:S02]  /*5f80*/  ISETP.GT.AND P4, PT, R3.reuse, RZ, P1 ;  /* 0x000000ff0300720c */ /* 0x040fe40000f84270 */
[----:B------:R-:W-:Y:S01]  /*5f90*/  ISETP.GT.AND P1, PT, R3, 0x8, P1 ;  /* 0x000000080300780c */ /* 0x000fe20000f24270 */
[----:B0-----:R-:W-:Y:S02]  /*5fa0*/  @P3 IMAD.MOV.U32 R4, RZ, RZ, R8 ;  /* 0x000000ffff043224 */ /* 0x001fe400078e0008 */
[----:B------:R-:W-:-:S05]  /*5fb0*/  @P3 IMAD.MOV.U32 R5, RZ, RZ, R9 ;  /* 0x000000ffff053224 */ /* 0x000fca00078e0009 */
[----:B------:R0:W-:Y:S02]  /*5fc0*/  @P3 STG.E.U16 desc[UR36][R4.64+0xe0], R82 ;  /* 0x0000e05204003986 */ /* 0x0001e4000c101524 */
[----:B0-----:R-:W-:Y:S02]  /*5fd0*/  @P2 IMAD.MOV.U32 R4, RZ, RZ, R8 ;  /* 0x000000ffff042224 */ /* 0x001fe400078e0008 */
[----:B------:R-:W-:-:S05]  /*5fe0*/  @P2 IMAD.MOV.U32 R5, RZ, RZ, R9 ;  /* 0x000000ffff052224 */ /* 0x000fca00078e0009 */
[----:B------:R0:W-:Y:S02]  /*5ff0*/  @P2 STG.E.U16 desc[UR36][R4.64+0xe2], R83 ;  /* 0x0000e25304002986 */ /* 0x0001e4000c101524 */
[----:B0-----:R-:W-:Y:S02]  /*6000*/  @P4 IMAD.MOV.U32 R4, RZ, RZ, R6 ;  /* 0x000000ffff044224 */ /* 0x001fe400078e0006 */
[----:B------:R-:W-:-:S05]  /*6010*/  @P4 IMAD.MOV.U32 R5, RZ, RZ, R7 ;  /* 0x000000ffff054224 */ /* 0x000fca00078e0007 */
[----:B------:R0:W-:Y:S04]  /*6020*/  @P4 STG.E.U16 desc[UR36][R4.64+0xf0], R84 ;  /* 0x0000f05404004986 */ /* 0x0001e8000c101524 */
[----:B------:R1:W-:Y:S01]  /*6030*/  @P5 STG.E.U16 desc[UR36][R6.64+0xf2], R85 ;  /* 0x0000f25506005986 */ /* 0x0003e2000c101524 */
[----:B0-----:R-:W-:Y:S02]  /*6040*/  @P1 IMAD.MOV.U32 R4, RZ, RZ, R8 ;  /* 0x000000ffff041224 */ /* 0x001fe400078e0008 */
[----:B------:R-:W-:-:S05]  /*6050*/  @P1 IMAD.MOV.U32 R5, RZ, RZ, R9 ;  /* 0x000000ffff051224 */ /* 0x000fca00078e0009 */
[----:B------:R1:W-:Y:S04]  /*6060*/  @P1 STG.E.U16 desc[UR36][R4.64+0xf0], R86 ;  /* 0x0000f05604001986 */ /* 0x0003e8000c101524 */
[----:B------:R1:W-:Y:S02]  /*6070*/  @P0 STG.E.U16 desc[UR36][R8.64+0xf2], R87 ;  /* 0x0000f25708000986 */ /* 0x0003e4000c101524 */
.L_x_161:
[----:B------:R-:W-:Y:S05]  /*6080*/  BSYNC B0 ;  /* 0x0000000000007941 */ /* 0x000fea0003800000 */
.L_x_35:
[----:B------:R-:W-:Y:S01]  /*6090*/  ULDC UR4, c[0x0][0xc] ;  /* 0x0000030000047ab9 */ /* 0x000fe20000000800 */
[----:B------:R-:W-:Y:S01]  /*60a0*/  ULDC UR5, c[0x0][0x10] ;  /* 0x0000040000057ab9 */ /* 0x000fe20000000800 */
[----:B------:R-:W4:Y:S01]  /*60b0*/  LDC R3, c[0x0][0x14] ;  /* 0x00000500ff037b82 */ /* 0x000f220000000800 */
[----:B------:R-:W-:Y:S01]  /*60c0*/  UIMAD.WIDE.U32 UR4, UR4, UR5, URZ ;  /* 0x00000005040472a5 */ /* 0x000fe2000f8e003f */
[----:B------:R-:W-:Y:S02]  /*60d0*/  IMAD.MOV.U32 R93, RZ, RZ, -0x1 ;  /* 0xffffffffff5d7424 */ /* 0x000fe400078e00ff */
[----:B------:R-:W-:-:S03]  /*60e0*/  IMAD.MOV.U32 R91, RZ, RZ, -0x1 ;  /* 0xffffffffff5b7424 */ /* 0x000fc600078e00ff */
[----:B----4-:R-:W-:-:S04]  /*60f0*/  IMAD.WIDE.U32 R16, R3, UR4, R16 ;  /* 0x0000000403107c25 */ /* 0x010fc8000f8e0010 */
[----:B------:R-:W-:Y:S01]  /*6100*/  IMAD R3, R3, UR5, RZ ;  /* 0x0000000503037c24 */ /* 0x000fe2000f8e02ff */
[----:B------:R-:W-:Y:S02]  /*6110*/  ULDC.64 UR4, c[0x0][0x650] ;  /* 0x0001940000047ab9 */ /* 0x000fe40000000a00 */
[----:B------:R-:W-:Y:S01]  /*6120*/  ISETP.GE.U32.AND P0, PT, R16, UR4, PT ;  /* 0x0000000410007c0c */ /* 0x000fe2000bf06070 */
[--C-:B------:R-:W-:Y:S01]  /*6130*/  IMAD.IADD R17, R17, 0x1, R3.reuse ;  /* 0x0000000111117824 */ /* 0x100fe200078e0203 */
[----:B------:R-:W-:-:S04]  /*6140*/  PRMT R3, RZ, 0x7610, R3 ;  /* 0x00007610ff037816 */ /* 0x000fc80000000003 */
[----:B------:R-:W-:-:S13]  /*6150*/  ISETP.GE.U32.AND.EX P0, PT, R17, UR5, PT, P0 ;  /* 0x0000000511007c0c */ /* 0x000fda000bf06100 */
[----:B------:R-:W-:Y:S05]  /*6160*/  @P0 BRA `(.L_x_162) ;  /* 0x0000000400640947 */ /* 0x000fea0003800000 */
[----:B---3--:R-:W3:Y:S01]  /*6170*/  S2R R12, SR_CTAID.X ;  /* 0x00000000000c7919 */ /* 0x008ee20000002500 */
[----:B------:R-:W4:Y:S01]  /*6180*/  LDC.64 R10, c[0x0][0x628] ;  /* 0x00018a00ff0a7b82 */ /* 0x000f220000000a00 */
[----:B------:R-:W-:Y:S01]  /*6190*/  ULDC UR4, c[0x0][0x150] ;  /* 0x0000540000047ab9 */ /* 0x000fe20000000800 */
[----:B-12---:R-:W-:Y:S01]  /*61a0*/  IMAD.MOV.U32 R8, RZ, RZ, R16 ;  /* 0x000000ffff087224 */ /* 0x006fe200078e0010 */
[----:B-----5:R-:W1:Y:S01]  /*61b0*/  S2R R24, SR_CTAID.Y ;  /* 0x0000000000187919 */ /* 0x020e620000002600 */
[----:B------:R-:W-:-:S04]  /*61c0*/  IMAD.MOV.U32 R9, RZ, RZ, R17 ;  /* 0x000000ffff097224 */ /* 0x000fc800078e0011 */
[----:B------:R-:W2:Y:S08]  /*61d0*/  LDC R21, c[0x0][0x144] ;  /* 0x00005100ff157b82 */ /* 0x000eb00000000800 */
[----:B------:R-:W0:Y:S08]  /*61e0*/  LDC R0, c[0x0][0x630] ;  /* 0x00018c00ff007b82 */ /* 0x000e300000000800 */
[----:B------:R-:W0:Y:S01]  /*61f0*/  LDC.64 R14, c[0x0][0x620] ;  /* 0x00018800ff0e7b82 */ /* 0x000e220000000a00 */
[----:B----4-:R-:W-:-:S04]  /*6200*/  ISETP.NE.U32.AND P0, PT, R10, RZ, PT ;  /* 0x000000ff0a00720c */ /* 0x010fc80003f05070 */
[----:B------:R-:W-:Y:S02]  /*6210*/  ISETP.NE.AND.EX P0, PT, R11, RZ, PT, P0 ;  /* 0x000000ff0b00720c */ /* 0x000fe40003f05300 */
[----:B---3--:R-:W-:-:S05]  /*6220*/  I2FP.F32.U32 R3, R12 ;  /* 0x0000000c00037245 */ /* 0x008fca0000201000 */
[----:B------:R-:W-:-:S04]  /*6230*/  FMUL R3, R3, UR4 ;  /* 0x0000000403037c20 */ /* 0x000fc80008400000 */
[----:B------:R3:W4:Y:S02]  /*6240*/  F2I.U32.TRUNC.NTZ R20, R3 ;  /* 0x0000000300147305 */ /* 0x000724000020f000 */
[----:B-12---:R-:W-:Y:S05]  /*6250*/  @!P0 BRA `(.L_x_163) ;  /* 0x0000000000288947 */ /* 0x006fea0003800000 */
[----:B---3--:R-:W1:Y:S02]  /*6260*/  LDC R3, c[0x0][0x634] ;  /* 0x00018d00ff037b82 */ /* 0x008e640000000800 */
[----:B-1----:R-:W-:-:S05]  /*6270*/  IADD3 R3, P0, R16, R3, RZ ;  /* 0x0000000310037210 */ /* 0x002fca0007f1e0ff */
[----:B------:R-:W-:-:S04]  /*6280*/  IMAD.X R13, RZ, RZ, R17, P0 ;  /* 0x000000ffff0d7224 */ /* 0x000fc800000e0611 */
[----:B0-----:R-:W-:-:S04]  /*6290*/  IMAD.WIDE.U32 R4, R13, R10, RZ ;  /* 0x0000000a0d047225 */ /* 0x001fc800078e00ff */
[----:B------:R-:W-:-:S04]  /*62a0*/  IMAD.WIDE.U32 R6, P0, R3, R11, R4 ;  /* 0x0000000b03067225 */ /* 0x000fc80007800004 */
[----:B------:R-:W-:-:S04]  /*62b0*/  IMAD.WIDE.U32 R4, R3, R10, RZ ;  /* 0x0000000a03047225 */ /* 0x000fc800078e00ff */
[----:B------:R-:W-:Y:S01]  /*62c0*/  IMAD.X R9, RZ, RZ, RZ, P0 ;  /* 0x000000ffff097224 */ /* 0x000fe200000e06ff */
[----:B------:R-:W-:Y:S01]  /*62d0*/  IADD3 RZ, P0, R5, R6, RZ ;  /* 0x0000000605ff7210 */ /* 0x000fe20007f1e0ff */
[----:B------:R-:W-:-:S04]  /*62e0*/  IMAD.MOV.U32 R8, RZ, RZ, R7 ;  /* 0x000000ffff087224 */ /* 0x000fc800078e0007 */
[----:B------:R-:W-:-:S08]  /*62f0*/  IMAD.WIDE.U32.X R8, R13, R11, R8, P0 ;  /* 0x0000000b0d087225 */ /* 0x000fd000000e0408 */
.L_x_163:
[----:B------:R-:W1:Y:S01]  /*6300*/  LDC.64 R28, c[0x0][0x640] ;  /* 0x00019000ff1c7b82 */ /* 0x000e620000000a00 */
[-CC-:B0-----:R-:W-:Y:S01]  /*6310*/  SHF.R.U64 R91, R8, R0.reuse, R9.reuse ;  /* 0x00000000085b7219 */ /* 0x181fe20000001209 */
[----:B----4-:R-:W-:Y:S01]  /*6320*/  IMAD.MOV R20, RZ, RZ, -R20 ;  /* 0x000000ffff147224 */ /* 0x010fe200078e0a14 */
[----:B------:R-:W-:Y:S01]  /*6330*/  SHF.R.U32.HI R0, RZ, R0, R9 ;  /* 0x00000000ff007219 */ /* 0x000fe20000011609 */
[----:B------:R-:W-:Y:S01]  /*6340*/  ULDC UR4, c[0x0][0x154] ;  /* 0x0000550000047ab9 */ /* 0x000fe20000000800 */
[----:B---3--:R-:W-:Y:S01]  /*6350*/  IADD3 R3, P0, RZ, -R91, RZ ;  /* 0x8000005bff037210 */ /* 0x008fe20007f1e0ff */
[----:B------:R-:W-:Y:S02]  /*6360*/  IMAD R21, R21, R20, R12 ;  /* 0x0000001415157224 */ /* 0x000fe400078e020c */
[----:B------:R-:W0:Y:S01]  /*6370*/  LDC R6, c[0x0][0x618] ;  /* 0x00018600ff067b82 */ /* 0x000e220000000800 */
[----:B------:R-:W-:Y:S02]  /*6380*/  IMAD.MOV.U32 R7, RZ, RZ, 0x1 ;  /* 0x00000001ff077424 */ /* 0x000fe400078e00ff */
[----:B------:R-:W-:-:S04]  /*6390*/  IMAD.X R5, RZ, RZ, ~R0, P0 ;  /* 0x000000ffff057224 */ /* 0x000fc800000e0e00 */
[-C--:B------:R-:W-:Y:S01]  /*63a0*/  IMAD R0, R5, R14.reuse, RZ ;  /* 0x0000000e05007224 */ /* 0x080fe200078e02ff */
[----:B------:R-:W2:Y:S01]  /*63b0*/  LDC R8, c[0x0][0x608] ;  /* 0x00018200ff087b82 */ /* 0x000ea20000000800 */
[----:B------:R-:W-:-:S04]  /*63c0*/  IMAD.WIDE.U32 R4, R3, R14, R16 ;  /* 0x0000000e03047225 */ /* 0x000fc800078e0010 */
[----:B------:R-:W-:Y:S01]  /*63d0*/  IMAD R3, R3, R15, R0 ;  /* 0x0000000f03037224 */ /* 0x000fe200078e0200 */
[----:B------:R-:W-:Y:S02]  /*63e0*/  I2FP.F32.U32 R0, R24 ;  /* 0x0000001800007245 */ /* 0x000fe40000201000 */
[----:B------:R-:W3:Y:S01]  /*63f0*/  LDC R26, c[0x0][0x658] ;  /* 0x00019600ff1a7b82 */ /* 0x000ee20000000800 */
[----:B------:R-:W-:Y:S01]  /*6400*/  IMAD.IADD R3, R5, 0x1, R3 ;  /* 0x0000000105037824 */ /* 0x000fe200078e0203 */
[----:B-1----:R-:W-:Y:S01]  /*6410*/  ISETP.NE.U32.AND P0, PT, R28, RZ, PT ;  /* 0x000000ff1c00720c */ /* 0x002fe20003f05070 */
[----:B------:R-:W-:Y:S01]  /*6420*/  FMUL R0, R0, UR4 ;  /* 0x0000000400007c20 */ /* 0x000fe20008400000 */
[----:B------:R-:W-:Y:S02]  /*6430*/  IMAD.MOV.U32 R5, RZ, RZ, -0x1 ;  /* 0xffffffffff057424 */ /* 0x000fe400078e00ff */
[----:B------:R-:W-:Y:S01]  /*6440*/  ISETP.NE.AND.EX P0, PT, R29, RZ, PT, P0 ;  /* 0x000000ff1d00720c */ /* 0x000fe20003f05300 */
[----:B------:R1:W4:Y:S01]  /*6450*/  F2I.U32.TRUNC.NTZ R13, R0 ;  /* 0x00000000000d7305 */ /* 0x000322000020f000 */
[----:B------:R-:W1:Y:S01]  /*6460*/  LDC R15, c[0x0][0x148] ;  /* 0x00005200ff0f7b82 */ /* 0x000e620000000800 */
[----:B0-----:R-:W-:-:S02]  /*6470*/  SHF.R.U64 R12, R4, R6, R3 ;  /* 0x00000006040c7219 */ /* 0x001fc40000001203 */
[----:B------:R-:W-:-:S05]  /*6480*/  SHF.R.U32.HI R3, RZ, R6, R3 ;  /* 0x00000006ff037219 */ /* 0x000fca0000011603 */
[----:B------:R-:W0:Y:S01]  /*6490*/  LDC R20, c[0x0][0x600] ;  /* 0x00018000ff147b82 */ /* 0x000e220000000800 */
[-CC-:B--2---:R-:W-:Y:S02]  /*64a0*/  SHF.R.U64 R10, R12, R8.reuse, R3.reuse ;  /* 0x000000080c0a7219 */ /* 0x184fe40000001203 */
[----:B------:R-:W-:-:S05]  /*64b0*/  SHF.R.U32.HI R3, RZ, R8, R3 ;  /* 0x00000008ff037219 */ /* 0x000fca0000011603 */
[----:B------:R-:W2:Y:S01]  /*64c0*/  LDC R27, c[0x0][0x648] ;  /* 0x00019200ff1b7b82 */ /* 0x000ea20000000800 */
[-C--:B---3--:R-:W-:Y:S02]  /*64d0*/  SHF.L.U32 R4, R5, R26.reuse, RZ ;  /* 0x0000001a05047219 */ /* 0x088fe400000006ff */
[-CC-:B------:R-:W-:Y:S02]  /*64e0*/  SHF.R.U64 R14, R10, R26.reuse, R3.reuse ;  /* 0x0000001a0a0e7219 */ /* 0x180fe40000001203 */
[----:B------:R-:W-:Y:S02]  /*64f0*/  SHF.R.U32.HI R5, RZ, R26, R3 ;  /* 0x0000001aff057219 */ /* 0x000fe40000011603 */
[----:B------:R-:W-:Y:S01]  /*6500*/  LOP3.LUT R25, RZ, R4, RZ, 0x33, !PT ;  /* 0x00000004ff197212 */ /* 0x000fe200078e33ff */
[----:B------:R-:W3:Y:S01]  /*6510*/  LDC R30, c[0x0][0x638] ;  /* 0x00018e00ff1e7b82 */ /* 0x000ee20000000800 */
[----:B------:R-:W-:Y:S01]  /*6520*/  SHF.L.U32 R26, R7, R26, RZ ;  /* 0x0000001a071a7219 */ /* 0x000fe200000006ff */
[----:B------:R-:W-:-:S06]  /*6530*/  IMAD.MOV.U32 R4, RZ, RZ, R14 ;  /* 0x000000ffff047224 */ /* 0x000fcc00078e000e */
[----:B------:R-:W0:Y:S01]  /*6540*/  LDC R31, c[0x0][0x610] ;  /* 0x00018400ff1f7b82 */ /* 0x000e220000000800 */
[----:B----4-:R-:W-:Y:S05]  /*6550*/  @!P0 BRA `(.L_x_164) ;  /* 0x0000000000288947 */ /* 0x010fea0003800000 */
        /* <DEDUP_REMOVED lines=10> */
.L_x_164:
[----:B------:R-:W-:Y:S01]  /*6600*/  ISETP.NE.AND P0, PT, R2, 0x1, PT ;  /* 0x000000010200780c */ /* 0x000fe20003f05270 */
[----:B0-----:R-:W-:Y:S01]  /*6610*/  VIADD R7, R20, 0xffffffff ;  /* 0xffffffff14077836 */ /* 0x001fe20000000000 */
[----:B-12---:R-:W-:Y:S01]  /*6620*/  SHF.R.U64 R0, R4, R27, R5 ;  /* 0x0000001b04007219 */ /* 0x006fe20000001205 */
[----:B------:R-:W-:Y:S01]  /*6630*/  IMAD.MOV R13, RZ, RZ, -R13 ;  /* 0x000000ffff0d7224 */ /* 0x000fe200078e0a0d */
[----:B------:R-:W-:Y:S01]  /*6640*/  LOP3.LUT R5, R10, R25, RZ, 0xc0, !PT ;  /* 0x000000190a057212 */ /* 0x000fe200078ec0ff */
[----:B------:R-:W-:Y:S01]  /*6650*/  IMAD.MOV.U32 R4, RZ, RZ, 0x1 ;  /* 0x00000001ff047424 */ /* 0x000fe200078e00ff */
[----:B------:R-:W-:Y:S01]  /*6660*/  LOP3.LUT R12, R12, R7, RZ, 0xc0, !PT ;  /* 0x000000070c0c7212 */ /* 0x000fe200078ec0ff */
[----:B------:R-:W-:Y:S02]  /*6670*/  IMAD.MOV R3, RZ, RZ, -R0 ;  /* 0x000000ffff037224 */ /* 0x000fe400078e0a00 */
[----:B------:R-:W-:Y:S02]  /*6680*/  IMAD R0, R26, R0, R5 ;  /* 0x000000001a007224 */ /* 0x000fe400078e0205 */
[----:B---3--:R-:W-:-:S02]  /*6690*/  IMAD R3, R3, R30, R14 ;  /* 0x0000001e03037224 */ /* 0x008fc400078e020e */
[----:B------:R-:W-:Y:S02]  /*66a0*/  @P0 IMAD R21, R15, R13, R24 ;  /* 0x0000000d0f150224 */ /* 0x000fe400078e0218 */
[----:B------:R-:W-:Y:S01]  /*66b0*/  IMAD R5, R3, R20, R12 ;  /* 0x0000001403057224 */ /* 0x000fe200078e020c */
[----:B------:R-:W-:Y:S01]  /*66c0*/  PRMT R3, R4, 0x7610, R3 ;  /* 0x0000761004037816 */ /* 0x000fe20000000003 */
[----:B------:R-:W-:-:S05]  /*66d0*/  IMAD R0, R0, R31, R21 ;  /* 0x0000001f00007224 */ /* 0x000fca00078e0215 */
[----:B------:R-:W-:Y:S02]  /*66e0*/  SEL R93, R5, R0, !P0 ;  /* 0x00000000055d7207 */ /* 0x000fe40004000000 */
[----:B------:R-:W-:-:S07]  /*66f0*/  SEL R0, R0, R5, !P0 ;  /* 0x0000000500007207 */ /* 0x000fce0004000000 */
.L_x_162:
[----:B------:R-:W-:Y:S01]  /*6700*/  LOP3.LUT P0, RZ, R3, 0xff, RZ, 0xc0, !PT ;  /* 0x000000ff03ff7812 */ /* 0x000fe2000780c0ff */
[----:B------:R-:W-:-:S12]  /*6710*/  IMAD.MOV.U32 R92, RZ, RZ, R0 ;  /* 0x000000ffff5c7224 */ /* 0x000fd800078e0000 */
[----:B------:R-:W-:Y:S05]  /*6720*/  @P0 BRA `(.L_x_165) ;  /* 0xffffffac000c0947 */ /* 0x000fea000383ffff */
[----:B------:R-:W-:Y:S05]  /*6730*/  EXIT ;  /* 0x000000000000794d */ /* 0x000fea0003800000 */
.L_x_8:
[----:B0-----:R-:W-:Y:S01]  /*6740*/  ULDC.64 UR4, c[0x0][0x650] ;  /* 0x0001940000047ab9 */ /* 0x001fe20000000a00 */
        /* <DEDUP_REMOVED lines=25> */
.L_x_167:
[----:B------:R-:W0:Y:S01]  /*68e0*/  LDC.64 R28, c[0x0][0x640] ;  /* 0x00019000ff1c7b82 */ /* 0x000e220000000a00 */
[-CC-:B------:R-:W-:Y:S01]  /*68f0*/  SHF.R.U64 R22, R12, R6.reuse, R13.reuse ;  /* 0x000000060c167219 */ /* 0x180fe2000000120d */
[----:B------:R-:W-:Y:S01]  /*6900*/  IMAD.MOV.U32 R30, RZ, RZ, 0x1 ;  /* 0x00000001ff1e7424 */ /* 0x000fe200078e00ff */
[----:B------:R-:W-:Y:S02]  /*6910*/  SHF.R.U32.HI R6, RZ, R6, R13 ;  /* 0x00000006ff067219 */ /* 0x000fe4000001160d */
        /* <DEDUP_REMOVED lines=8> */
[----:B------:R-:W-:Y:S01]  /*69a0*/  IMAD.IADD R9, R9, 0x1, R11 ;  /* 0x0000000109097824 */ /* 0x000fe200078e020b */
[----:B0-----:R-:W-:-:S04]  /*69b0*/  ISETP.NE.U32.AND P0, PT, R28, RZ, PT ;  /* 0x000000ff1c00720c */ /* 0x001fc80003f05070 */
[----:B------:R-:W-:Y:S02]  /*69c0*/  ISETP.NE.AND.EX P0, PT, R29, RZ, PT, P0 ;  /* 0x000000ff1d00720c */ /* 0x000fe40003f05300 */
[----:B------:R-:W0:Y:S01]  /*69d0*/  LDC R20, c[0x0][0x600] ;  /* 0x00018000ff147b82 */ /* 0x000e220000000800 */
[-CC-:B-1----:R-:W-:Y:S01]  /*69e0*/  SHF.R.U64 R14, R8, R10.reuse, R9.reuse ;  /* 0x0000000a080e7219 */ /* 0x182fe20000001209 */
[----:B------:R-:W-:Y:S01]  /*69f0*/  IMAD.MOV.U32 R8, RZ, RZ, -0x1 ;  /* 0xffffffffff087424 */ /* 0x000fe200078e00ff */
[----:B------:R-:W-:-:S05]  /*6a00*/  SHF.R.U32.HI R9, RZ, R10, R9 ;  /* 0x0000000aff097219 */ /* 0x000fca0000011609 */
[----:B------:R-:W1:Y:S01]  /*6a10*/  LDC R24, c[0x0][0x648] ;  /* 0x00019200ff187b82 */ /* 0x000e620000000800 */
[-CC-:B--2---:R-:W-:Y:S02]  /*6a20*/  SHF.R.U64 R23, R14, R12.reuse, R9.reuse ;  /* 0x0000000c0e177219 */ /* 0x184fe40000001209 */
[----:B------:R-:W-:-:S05]  /*6a30*/  SHF.R.U32.HI R6, RZ, R12, R9 ;  /* 0x0000000cff067219 */ /* 0x000fca0000011609 */
[----:B------:R-:W2:Y:S01]  /*6a40*/  LDC R26, c[0x0][0x638] ;  /* 0x00018e00ff1a7b82 */ /* 0x000ea20000000800 */
[-C--:B---3--:R-:W-:Y:S02]  /*6a50*/  SHF.L.U32 R8, R8, R27.reuse, RZ ;  /* 0x0000001b08087219 */ /* 0x088fe400000006ff */
[-CC-:B------:R-:W-:Y:S02]  /*6a60*/  SHF.R.U64 R25, R23, R27.reuse, R6.reuse ;  /* 0x0000001b17197219 */ /* 0x180fe40000001206 */
[----:B------:R-:W-:Y:S02]  /*6a70*/  LOP3.LUT R32, RZ, R8, RZ, 0x33, !PT ;  /* 0x00000008ff207212 */ /* 0x000fe400078e33ff */
[----:B------:R-:W-:Y:S01]  /*6a80*/  SHF.R.U32.HI R9, RZ, R27, R6 ;  /* 0x0000001bff097219 */ /* 0x000fe20000011606 */
[----:B------:R-:W3:Y:S01]  /*6a90*/  LDC R31, c[0x0][0x610] ;  /* 0x00018400ff1f7b82 */ /* 0x000ee20000000800 */
[----:B------:R-:W-:Y:S01]  /*6aa0*/  IMAD.MOV.U32 R8, RZ, RZ, R25 ;  /* 0x000000ffff087224 */ /* 0x000fe200078e0019 */
[----:B------:R-:W-:Y:S06]  /*6ab0*/  @!P0 BRA `(.L_x_168) ;  /* 0x0000000000288947 */ /* 0x000fec0003800000 */
        /* <DEDUP_REMOVED lines=10> */
.L_x_168:
[----:B------:R-:W-:Y:S01]  /*6b60*/  ISETP.NE.AND P0, PT, R2, 0x1, PT ;  /* 0x000000010200780c */ /* 0x000fe20003f05270 */
[----:B------:R-:W-:Y:S01]  /*6b70*/  IMAD.MOV.U32 R13, RZ, RZ, R22 ;  /* 0x000000ffff0d7224 */ /* 0x000fe200078e0016 */
[----:B-1----:R-:W-:Y:S01]  /*6b80*/  SHF.R.U64 R6, R8, R24, R9 ;  /* 0x0000001808067219 */ /* 0x002fe20000001209 */
[----:B0-----:R-:W-:Y:S01]  /*6b90*/  VIADD R9, R20, 0xffffffff ;  /* 0xffffffff14097836 */ /* 0x001fe20000000000 */
[----:B------:R-:W-:Y:S02]  /*6ba0*/  SHF.L.U32 R30, R30, R27, RZ ;  /* 0x0000001b1e1e7219 */ /* 0x000fe400000006ff */
[----:B------:R-:W-:Y:S01]  /*6bb0*/  LOP3.LUT R5, R23, R32, RZ, 0xc0, !PT ;  /* 0x0000002017057212 */ /* 0x000fe200078ec0ff */
[----:B------:R-:W-:-:S04]  /*6bc0*/  IMAD.MOV R8, RZ, RZ, -R6 ;  /* 0x000000ffff087224 */ /* 0x000fc800078e0a06 */
[----:B------:R-:W-:Y:S01]  /*6bd0*/  IMAD R6, R30, R6, R5 ;  /* 0x000000061e067224 */ /* 0x000fe200078e0205 */
[----:B------:R-:W-:Y:S01]  /*6be0*/  LOP3.LUT R5, R14, R9, RZ, 0xc0, !PT ;  /* 0x000000090e057212 */ /* 0x000fe200078ec0ff */
[----:B------:R-:W-:Y:S02]  /*6bf0*/  @P0 IMAD R3, R7, R21, R4 ;  /* 0x0000001507030224 */ /* 0x000fe400078e0204 */
[----:B--2---:R-:W-:Y:S02]  /*6c00*/  IMAD R4, R8, R26, R25 ;  /* 0x0000001a08047224 */ /* 0x004fe400078e0219 */
[----:B---3--:R-:W-:Y:S02]  /*6c10*/  IMAD R3, R6, R31, R3 ;  /* 0x0000001f06037224 */ /* 0x008fe400078e0203 */
[----:B------:R-:W-:Y:S02]  /*6c20*/  IMAD R4, R4, R20, R5 ;  /* 0x0000001404047224 */ /* 0x000fe400078e0205 */
[----:B------:R-:W-:-:S03]  /*6c30*/  IMAD.MOV.U32 R6, RZ, RZ, 0x1 ;  /* 0x00000001ff067424 */ /* 0x000fc600078e00ff */
[----:B------:R-:W-:Y:S02]  /*6c40*/  SEL R20, R4, R3, !P0 ;  /* 0x0000000304147207 */ /* 0x000fe40004000000 */
[----:B------:R-:W-:-:S07]  /*6c50*/  SEL R11, R3, R4, !P0 ;  /* 0x00000004030b7207 */ /* 0x000fce0004000000 */
.L_x_166:
[----:B------:R-:W-:-:S08]  /*6c60*/  NOP ;  /* 0x0000000000007918 */ /* 0x000fd00000000000 */
[----:B------:R-:W0:-:S00]  /*6c70*/  USETMAXREG.DEALLOC.CTAPOOL 0x28 ;  /* 0x00000028000079c8 */ /* 0x000e0000080e0500 */
[----:B0-----:R-:W-:-:S13]  /*6c80*/  ISETP.NE.AND P0, PT, R0, RZ, PT ;  /* 0x000000ff0000720c */ /* 0x001fda0003f05270 */
[----:B------:R-:W-:Y:S05]  /*6c90*/  @P0 EXIT ;  /* 0x000000000000094d */ /* 0x000fea0003800000 */
[----:B------:R-:W-:Y:S01]  /*6ca0*/  LOP3.LUT P0, RZ, R6, 0xff, RZ, 0xc0, !PT ;  /* 0x000000ff06ff7812 */ /* 0x000fe2000780c0ff */
[----:B------:R-:W-:Y:S02]  /*6cb0*/  IMAD.MOV.U32 R0, RZ, RZ, 0x1 ;  /* 0x00000001ff007424 */ /* 0x000fe400078e00ff */
[----:B------:R-:W-:-:S10]  /*6cc0*/  IMAD.MOV.U32 R12, RZ, RZ, RZ ;  /* 0x000000ffff0c7224 */ /* 0x000fd400078e00ff */
[----:B------:R-:W-:Y:S05]  /*6cd0*/  @!P0 BRA `(.L_x_169) ;  /* 0x0000000c00808947 */ /* 0x000fea0003800000 */
[----:B------:R-:W0:Y:S01]  /*6ce0*/  LDC R0, c[0x0][0x28c] ;  /* 0x0000a300ff007b82 */ /* 0x000e220000000800 */
[----:B------:R-:W-:Y:S01]  /*6cf0*/  UMOV UR14, 0x1 ;  /* 0x00000001000e7882 */ /* 0x000fe20000000000 */
[----:B------:R-:W-:Y:S01]  /*6d00*/  ULDC UR9, c[0x0][0xc] ;  /* 0x0000030000097ab9 */ /* 0x000fe20000000800 */
[----:B------:R-:W-:Y:S01]  /*6d10*/  ULDC UR12, c[0x0][0x10] ;  /* 0x00000400000c7ab9 */ /* 0x000fe20000000800 */
[----:B------:R-:W-:Y:S01]  /*6d20*/  ULDC UR5, c[0x0][0x658] ;  /* 0x0001960000057ab9 */ /* 0x000fe20000000800 */
[----:B------:R-:W-:Y:S01]  /*6d30*/  UMOV UR7, 0xffffffff ;  /* 0xffffffff00077882 */ /* 0x000fe20000000000 */
[----:B------:R-:W-:Y:S01]  /*6d40*/  BSSY B0, `(.L_x_169) ;  /* 0x00000d9000007945 */ /* 0x000fe20003800000 */
[----:B------:R-:W-:Y:S01]  /*6d50*/  USHF.L.U32 UR7, UR7, UR5, URZ ;  /* 0x0000000507077299 */ /* 0x000fe2000800063f */
[----:B------:R-:W1:Y:S01]  /*6d60*/  S2UR UR8, SR_CgaCtaId ;  /* 0x00000000000879c3 */ /* 0x000e620000008800 */
[----:B------:R-:W-:Y:S01]  /*6d70*/  USHF.L.U32 UR5, UR14, UR5, URZ ;  /* 0x000000050e057299 */ /* 0x000fe2000800063f */
[----:B------:R-:W-:Y:S01]  /*6d80*/  IMAD.MOV.U32 R10, RZ, RZ, 0x1 ;  /* 0x00000001ff0a7424 */ /* 0x000fe200078e00ff */
[----:B------:R-:W-:Y:S01]  /*6d90*/  LOP3.LUT R9, R19, 0x2, RZ, 0xfc, !PT ;  /* 0x0000000213097812 */ /* 0x000fe200078efcff */
[----:B------:R-:W-:Y:S01]  /*6da0*/  IMAD.MOV.U32 R12, RZ, RZ, RZ ;  /* 0x000000ffff0c7224 */ /* 0x000fe200078e00ff */
[----:B------:R-:W-:Y:S01]  /*6db0*/  ULDC UR4, c[0x0][0x600] ;  /* 0x0001800000047ab9 */ /* 0x000fe20000000800 */
[----:B------:R-:W-:Y:S01]  /*6dc0*/  UMOV UR15, 0x5 ;  /* 0x00000005000f7882 */ /* 0x000fe20000000000 */
[----:B------:R-:W-:-:S02]  /*6dd0*/  UIADD3 UR4, UR4, -0x1, URZ ;  /* 0xffffffff04047890 */ /* 0x000fc4000fffe03f */
[----:B------:R-:W-:Y:S01]  /*6de0*/  ULOP3.LUT UR7, URZ, UR7, URZ, 0x33, !UPT ;  /* 0x000000073f077292 */ /* 0x000fe2000f8e333f */
[----:B------:R-:W-:Y:S01]  /*6df0*/  ULDC.64 UR28, c[0x0][0x198] ;  /* 0x00006600001c7ab9 */ /* 0x000fe20000000a00 */
[----:B0-----:R-:W-:-:S05]  /*6e00*/  VIADD R0, R0, 0x1f ;  /* 0x0000001f00007836 */ /* 0x001fca0000000000 */
[----:B------:R-:W-:Y:S01]  /*6e10*/  SHF.R.S32.HI R3, RZ, 0x1f, R0 ;  /* 0x0000001fff037819 */ /* 0x000fe20000011400 */
[----:B-1----:R-:W-:-:S03]  /*6e20*/  ULOP3.LUT UR10, UR8, 0x1, URZ, 0xc0, !UPT ;  /* 0x00000001080a7892 */ /* 0x002fc6000f8ec03f */
[----:B------:R-:W-:Y:S01]  /*6e30*/  LEA.HI R3, R3, R0, RZ, 0x5 ;  /* 0x0000000003037211 */ /* 0x000fe200078f28ff */
[----:B------:R-:W-:Y:S01]  /*6e40*/  USHF.R.U32.HI UR27, URZ, 0x1, UR8 ;  /* 0x000000013f1b7899 */ /* 0x000fe20008011608 */
[----:B------:R-:W-:Y:S01]  /*6e50*/  IMAD.MOV.U32 R0, RZ, RZ, 0x1 ;  /* 0x00000001ff007424 */ /* 0x000fe200078e00ff */
[----:B------:R-:W-:Y:S01]  /*6e60*/  USHF.L.U32 UR6, UR8, 0x6, URZ ;  /* 0x0000000608067899 */ /* 0x000fe2000800063f */
[----:B------:R-:W-:Y:S01]  /*6e70*/  SHF.R.S32.HI R3, RZ, 0x5, R3 ;  /* 0x00000005ff037819 */ /* 0x000fe20000011403 */
[----:B------:R-:W-:Y:S02]  /*6e80*/  USHF.L.U32 UR30, UR8, 0xb, URZ ;  /* 0x0000000b081e7899 */ /* 0x000fe4000800063f */
[----:B------:R-:W-:Y:S02]  /*6e90*/  ULOP3.LUT UR8, UR8, 0xfffffffe, URZ, 0xc0, !UPT ;  /* 0xfffffffe08087892 */ /* 0x000fe4000f8ec03f */
[----:B------:R-:W-:Y:S01]  /*6ea0*/  UISETP.GT.U32.AND UP0, UPT, UR10, 0xffff, UPT ;  /* 0x0000ffff0a00788c */ /* 0x000fe2000bf04070 */
[----:B------:R-:W-:Y:S01]  /*6eb0*/  VIADD R8, R3, 0x1 ;  /* 0x0000000103087836 */ /* 0x000fe20000000000 */
[----:B------:R-:W-:-:S02]  /*6ec0*/  USHF.L.U32 UR13, UR14, UR8, URZ ;  /* 0x000000080e0d7299 */ /* 0x000fc4000800063f */
[----:B------:R-:W-:Y:S02]  /*6ed0*/  ULOP3.LUT UR11, UR8, 0x1, URZ, 0xfc, !UPT ;  /* 0x00000001080b7892 */ /* 0x000fe4000f8efc3f */
[----:B------:R-:W-:Y:S02]  /*6ee0*/  UIMAD.WIDE.U32 UR8, UR9, UR12, URZ ;  /* 0x0000000c090872a5 */ /* 0x000fe4000f8e003f */
[----:B------:R-:W-:Y:S01]  /*6ef0*/  USEL UR10, UR10, 0xffff, !UP0 ;  /* 0x0000ffff0a0a7887 */ /* 0x000fe2000c000000 */
[----:B------:R-:W-:Y:S01]  /*6f00*/  ULDC UR12, c[0x0][0x14] ;  /* 0x00000500000c7ab9 */ /* 0x000fe20000000800 */
[----:B------:R-:W-:Y:S02]  /*6f10*/  USHF.L.U32 UR11, UR14, UR11, URZ ;  /* 0x0000000b0e0b7299 */ /* 0x000fe4000800063f */
[----:B------:R-:W-:Y:S02]  /*6f20*/  UIMAD.WIDE.U32 UR24, UR8, UR12, URZ ;  /* 0x0000000c081872a5 */ /* 0x000fe4000f8e003f */
[----:B------:R-:W-:-:S02]  /*6f30*/  UIMAD UR14, UR9, UR12, URZ ;  /* 0x0000000c090e72a4 */ /* 0x000fc4000f8e023f */
[----:B------:R-:W-:Y:S02]  /*6f40*/  ULOP3.LUT UR10, UR10, 0xffff, URZ, 0xc0, !UPT ;  /* 0x0000ffff0a0a7892 */ /* 0x000fe4000f8ec03f */
[----:B------:R-:W-:Y:S02]  /*6f50*/  ULOP3.LUT UR6, UR6, 0x40, URZ, 0xc0, !UPT ;  /* 0x0000004006067892 */ /* 0x000fe4000f8ec03f */
[----:B------:R-:W-:Y:S02]  /*6f60*/  ULOP3.LUT UR13, UR13, UR11, URZ, 0xfc, !UPT ;  /* 0x0000000b0d0d7292 */ /* 0x000fe4000f8efc3f */
[----:B------:R-:W-:Y:S02]  /*6f70*/  UIADD3 UR14, UR25, UR14, URZ ;  /* 0x0000000e190e7290 */ /* 0x000fe4000fffe03f */
[----:B------:R-:W-:-:S12]  /*6f80*/  USHF.L.U32 UR15, UR15, UR10, URZ ;  /* 0x0000000a0f0f7299 */ /* 0x000fd8000800063f */
.L_x_180:
[----:B------:R-:W-:-:S03]  /*6f90*/  UMOV UR8, 0xffffffff ;  /* 0xffffffff00087882 */ /* 0x000fc60000000000 */
[----:B------:R-:W-:Y:S05]  /*6fa0*/  BRA.DIV UR8, `(.L_x_170) ;  /* 0x00000016081c7947 */ /* 0x000fea000b800000 */
[----:B------:R-:W-:-:S13]  /*6fb0*/  ELECT P6, URZ, PT ;  /* 0x00000000003f782f */ /* 0x000fda00038c0000 */
.L_x_201:
[----:B------:R-:W0:Y:S01]  /*6fc0*/  LDC R4, c[0x0][0x28c] ;  /* 0x0000a300ff047b82 */ /* 0x000e220000000800 */
[----:B------:R-:W-:Y:S01]  /*6fd0*/  BSSY B1, `(.L_x_171) ;  /* 0x000003d000017945 */ /* 0x000fe20003800000 */
[----:B0-----:R-:W-:-:S13]  /*6fe0*/  ISETP.LT.OR P6, PT, R4, 0x1, !P6 ;  /* 0x000000010400780c */ /* 0x001fda00077c1670 */
[----:B------:R-:W-:Y:S05]  /*6ff0*/  @P6 BRA `(.L_x_172) ;  /* 0x0000000000e86947 */ /* 0x000fea0003800000 */
[----:B------:R-:W-:Y:S01]  /*7000*/  LEA R11, R11, UR27, 0x1 ;  /* 0x0000001b0b0b7c11 */ /* 0x000fe2000f8e08ff */
[----:B------:R-:W-:Y:S01]  /*7010*/  IMAD.MOV.U32 R22, RZ, RZ, RZ ;  /* 0x000000ffff167224 */ /* 0x000fe200078e00ff */
[----:B------:R-:W-:Y:S01]  /*7020*/  LEA R20, R20, UR6, 0x7 ;  /* 0x0000000614147c11 */ /* 0x000fe2000f8e38ff */
[----:B------:R-:W-:Y:S02]  /*7030*/  IMAD.MOV.U32 R4, RZ, RZ, R8 ;  /* 0x000000ffff047224 */ /* 0x000fe400078e0008 */
[----:B------:R-:W-:Y:S02]  /*7040*/  IMAD.MOV.U32 R5, RZ, RZ, R0 ;  /* 0x000000ffff057224 */ /* 0x000fe400078e0000 */
[----:B------:R-:W-:Y:S02]  /*7050*/  IMAD.MOV.U32 R6, RZ, RZ, R12 ;  /* 0x000000ffff067224 */ /* 0x000fe400078e000c */
[----:B------:R-:W-:-:S07]  /*7060*/  IMAD.SHL.U32 R15, R11, 0x40, RZ ;  /* 0x000000400b0f7824 */ /* 0x000fce00078e00ff */
.L_x_175:
[----:B------:R-:W0:Y:S01]  /*7070*/  S2R R14, SR_CgaCtaId ;  /* 0x00000000000e7919 */ /* 0x000e220000008800 */
[----:B------:R-:W-:Y:S02]  /*7080*/  MOV R7, 0x400 ;  /* 0x0000040000077802 */ /* 0x000fe40000000f00 */
[----:B------:R-:W-:-:S13]  /*7090*/  LOP3.LUT P1, RZ, R18, 0x7f, RZ, 0xc0, !PT ;  /* 0x0000007f12ff7812 */ /* 0x000fda000782c0ff */
[----:B------:R-:W1:Y:S01]  /*70a0*/  @!P1 LDC R11, c[0x0][0x500] ;  /* 0x00014000ff0b9b82 */ /* 0x000e620000000800 */
[----:B0-----:R-:W-:Y:S02]  /*70b0*/  LEA R21, R14, R7, 0x18 ;  /* 0x000000070e157211 */ /* 0x001fe400078ec0ff */
[----:B------:R-:W-:-:S03]  /*70c0*/  SHF.L.U32 R7, R5, 0x1f, RZ ;  /* 0x0000001f05077819 */ /* 0x000fc600000006ff */
[----:B------:R-:W-:-:S04]  /*70d0*/  IMAD R14, R6, 0x8, R21 ;  /* 0x00000008060e7824 */ /* 0x000fc800078e0215 */
[----:B------:R-:W0:Y:S02]  /*70e0*/  SYNCS.PHASECHK.TRANS64.TRYWAIT P0, [R14+URZ+0x70], R7 ;  /* 0x000070070e0075a7 */ /* 0x000e24000800017f */
[----:B01----:R-:W-:Y:S05]  /*70f0*/  @!P0 BRA `(.L_x_173) ;  /* 0x0000001000e88947 */ /* 0x003fea0003800000 */
.L_x_202:
[----:B0-----:R-:W-:Y:S01]  /*7100*/  PRMT R7, R9, 0x9910, RZ ;  /* 0x0000991009077816 */ /* 0x001fe200000000ff */
[----:B------:R0:W-:Y:S03]  /*7110*/  @!P1 SYNCS.ARRIVE.TRANS64 RZ, [R14+URZ], R11 ;  /* 0x0000000b0eff99a7 */ /* 0x0001e6000800003f */
[----:B------:R-:W-:-:S13]  /*7120*/  ISETP.NE.AND P0, PT, R7, 0x2, PT ;  /* 0x000000020700780c */ /* 0x000fda0003f05270 */
[----:B0-----:R-:W-:Y:S05]  /*7130*/  @P0 BRA `(.L_x_174) ;  /* 0x0000000000040947 */ /* 0x001fea0003800000 */
[----:B------:R-:W-:Y:S01]  /*7140*/  BPT.TRAP 0x1 ;  /* 0x000000040000795c */ /* 0x000fe20000300000 */
.L_x_174:
[----:B------:R-:W-:Y:S01]  /*7150*/  R2UR UR8, R6 ;  /* 0x00000000060872ca */ /* 0x000fe200000e0000 */
[----:B------:R-:W-:Y:S01]  /*7160*/  VIADD R4, R4, 0xffffffff ;  /* 0xffffffff04047836 */ /* 0x000fe20000000000 */
[----:B------:R-:W-:Y:S01]  /*7170*/  R2UR UR17, R21 ;  /* 0x00000000151172ca */ /* 0x000fe200000e0000 */
[----:B------:R-:W-:Y:S01]  /*7180*/  UIADD3 UR16, UP0, UR28, 0xf0, URZ ;  /* 0x000000f01c107890 */ /* 0x000fe2000ff1e03f */
[----:B------:R-:W-:Y:S01]  /*7190*/  R2UR UR23, R15 ;  /* 0x000000000f1772ca */ /* 0x000fe200000e0000 */
[----:B------:R-:W-:Y:S01]  /*71a0*/  UIADD3 UR32, UP1, UR28, 0x1f0, URZ ;  /* 0x000001f01c207890 */ /* 0x000fe2000ff3e03f */
[----:B------:R-:W-:Y:S01]  /*71b0*/  R2UR UR9, R14 ;  /* 0x000000000e0972ca */ /* 0x000fe200000e0000 */
[----:B------:R-:W-:Y:S01]  /*71c0*/  UPRMT UR20, URZ, 0x5410, UR15 ;  /* 0x000054103f147896 */ /* 0x000fe2000800000f */
[----:B------:R-:W-:Y:S01]  /*71d0*/  R2UR UR10, R22 ;  /* 0x00000000160a72ca */ /* 0x000fe200000e0000 */
[----:B------:R-:W-:Y:S01]  /*71e0*/  VIADD R6, R6, 0x1 ;  /* 0x0000000106067836 */ /* 0x000fe20000000000 */
[----:B------:R-:W-:Y:S01]  /*71f0*/  R2UR UR12, R13 ;  /* 0x000000000d0c72ca */ /* 0x000fe200000e0000 */
[----:B------:R-:W-:Y:S01]  /*7200*/  UPRMT UR31, URZ, 0x5410, UR13 ;  /* 0x000054103f1f7896 */ /* 0x000fe2000800000d */
[----:B------:R-:W-:Y:S01]  /*7210*/  R2UR UR26, R20 ;  /* 0x00000000141a72ca */ /* 0x000fe200000e0000 */
[----:B------:R-:W-:Y:S01]  /*7220*/  USHF.L.U32 UR8, UR8, 0xc, URZ ;  /* 0x0000000c08087899 */ /* 0x000fe2000800063f */
[----:B------:R-:W-:Y:S01]  /*7230*/  ISETP.GT.AND P1, PT, R4, 0x1, PT ;  /* 0x000000010400780c */ /* 0x000fe20003f24270 */
[----:B------:R-:W-:Y:S01]  /*7240*/  UIADD3.X UR33, URZ, UR29, URZ, UP1, !UPT ;  /* 0x0000001d3f217290 */ /* 0x000fe20008ffe43f */
[----:B------:R-:W-:Y:S01]  /*7250*/  ISETP.NE.AND P0, PT, R6, 0xe, PT ;  /* 0x0000000e0600780c */ /* 0x000fe20003f05270 */
[----:B------:R-:W-:Y:S01]  /*7260*/  ULEA UR11, UR27, UR8, 0xb ;  /* 0x000000081b0b7291 */ /* 0x000fe2000f8e583f */
[----:B------:R-:W-:Y:S01]  /*7270*/  VIADD R22, R22, 0x20 ;  /* 0x0000002016167836 */ /* 0x000fe20000000000 */
[----:B------:R-:W-:Y:S01]  /*7280*/  ULOP3.LUT UR8, UR8, 0x800, UR30, 0xf8, !UPT ;  /* 0x0000080008087892 */ /* 0x000fe2000f8ef81e */
[----:B------:R-:W-:Y:S01]  /*7290*/  SEL R14, RZ, 0x1, P0 ;  /* 0x00000001ff0e7807 */ /* 0x000fe20000000000 */
[----:B------:R-:W-:Y:S01]  /*72a0*/  ULEA UR11, UR11, UR17, 0x1 ;  /* 0x000000110b0b7291 */ /* 0x000fe2000f8e083f */
[----:B------:R-:W-:Y:S01]  /*72b0*/  SEL R6, R6, RZ, P0 ;  /* 0x000000ff06067207 */ /* 0x000fe20000000000 */
[----:B------:R-:W-:Y:S01]  /*72c0*/  ULEA UR8, UR8, UR17, 0x1 ;  /* 0x0000001108087291 */ /* 0x000fe2000f8e083f */
[----:B------:R-:W-:Y:S01]  /*72d0*/  LOP3.LUT R5, R5, R14, RZ, 0x3c, !PT ;  /* 0x0000000e05057212 */ /* 0x000fe200078e3cff */
[----:B------:R-:W-:-:S02]  /*72e0*/  UIADD3 UR21, UR11, 0x200, URZ ;  /* 0x000002000b157890 */ /* 0x000fc4000fffe03f */
[----:B------:R-:W-:Y:S02]  /*72f0*/  UIADD3.X UR17, URZ, UR29, URZ, UP0, !UPT ;  /* 0x0000001d3f117290 */ /* 0x000fe400087fe43f */
[----:B------:R-:W-:Y:S01]  /*7300*/  UIADD3 UR22, UR8, 0x1c200, URZ ;  /* 0x0001c20008167890 */ /* 0x000fe2000fffe03f */
[----:B------:R-:W-:Y:S01]  /*7310*/  UMOV UR18, 0x0 ;  /* 0x0000000000127882 */ /* 0x000fe20000000000 */
[----:B------:R-:W-:Y:S01]  /*7320*/  UMOV UR19, 0x10000000 ;  /* 0x1000000000137882 */ /* 0x000fe20000000000 */
[----:B------:R-:W-:Y:S01]  /*7330*/  UMOV UR11, UR23 ;  /* 0x00000017000b7c82 */ /* 0x000fe20008000000 */
[----:B------:R-:W-:-:S03]  /*7340*/  UMOV UR8, UR21 ;  /* 0x0000001500087c82 */ /* 0x000fc60008000000 */
[----:B------:R0:W-:Y:S02]  /*7350*/  UTMALDG.3D.MULTICAST [UR8], [UR16], UR20, desc[UR18] ;  /* 0x00001208100073b4 */ /* 0x0001e40008011814 */
[----:B0-----:R-:W-:Y:S01]  /*7360*/  UMOV UR8, UR22 ;  /* 0x0000001600087c82 */ /* 0x001fe20008000000 */
[----:B------:R-:W-:Y:S02]  /*7370*/  UMOV UR11, UR26 ;  /* 0x0000001a000b7c82 */ /* 0x000fe40008000000 */
[----:B------:R0:W-:Y:S02]  /*7380*/  UTMALDG.3D.MULTICAST [UR8], [UR32], UR31, desc[UR18] ;  /* 0x00001208200073b4 */ /* 0x0001e4000801181f */
[----:B0-----:R-:W-:Y:S05]  /*7390*/  @P1 BRA `(.L_x_175) ;  /* 0xfffffffc00341947 */ /* 0x001fea000383ffff */
.L_x_172:
[----:B------:R-:W-:Y:S05]  /*73a0*/  BSYNC B1 ;  /* 0x0000000000017941 */ /* 0x000fea0003800000 */
.L_x_171:
[----:B------:R-:W-:Y:S01]  /*73b0*/  LOP3.LUT P1, RZ, R10, 0xff, RZ, 0xc0, !PT ;  /* 0x000000ff0aff7812 */ /* 0x000fe2000782c0ff */
[C---:B------:R-:W-:Y:S01]  /*73c0*/  IMAD.IADD R12, R3.reuse, 0x1, R12 ;  /* 0x00000001030c7824 */ /* 0x040fe200078e020c */
[----:B------:R-:W-:Y:S01]  /*73d0*/  ULDC.64 UR8, c[0x0][0x650] ;  /* 0x0001940000087ab9 */ /* 0x000fe20000000a00 */
[----:B------:R-:W-:Y:S01]  /*73e0*/  ISETP.GE.U32.AND P2, PT, R3, 0xe, PT ;  /* 0x0000000e0300780c */ /* 0x000fe20003f46070 */
[----:B------:R-:W-:Y:S01]  /*73f0*/  BSSY B1, `(.L_x_176) ;  /* 0x000006b000017945 */ /* 0x000fe20003800000 */
[----:B------:R-:W-:Y:S01]  /*7400*/  IMAD.MOV.U32 R11, RZ, RZ, -0x1 ;  /* 0xffffffffff0b7424 */ /* 0x000fe200078e00ff */
[----:B------:R-:W-:Y:S01]  /*7410*/  SHF.R.U32.HI R4, RZ, 0x1, R12 ;  /* 0x00000001ff047819 */ /* 0x000fe2000001160c */
[----:B------:R-:W-:Y:S01]  /*7420*/  IMAD.MOV.U32 R20, RZ, RZ, -0x1 ;  /* 0xffffffffff147424 */ /* 0x000fe200078e00ff */
[----:B------:R-:W-:Y:S01]  /*7430*/  ISETP.GT.U32.AND P0, PT, R12, 0xd, PT ;  /* 0x0000000d0c00780c */ /* 0x000fe20003f04070 */
[----:B------:R-:W-:Y:S01]  /*7440*/  IMAD.MOV.U32 R13, RZ, RZ, -0x1 ;  /* 0xffffffffff0d7424 */ /* 0x000fe200078e00ff */
[----:B------:R-:W-:-:S02]  /*7450*/  PRMT R10, RZ, 0x7610, R10 ;  /* 0x00007610ff0a7816 */ /* 0x000fc4000000000a */
[----:B------:R-:W-:Y:S01]  /*7460*/  ISETP.LT.U32.AND P0, PT, R3, 0xe, P0 ;  /* 0x0000000e0300780c */ /* 0x000fe20000701070 */
[----:B------:R-:W0:Y:S01]  /*7470*/  @P1 S2R R6, SR_CgaCtaId ;  /* 0x0000000000061919 */ /* 0x000e220000008800 */
[----:B------:R-:W-:-:S04]  /*7480*/  @P1 MOV R5, 0x400 ;  /* 0x0000040000051802 */ /* 0x000fc80000000f00 */
[----:B0-----:R-:W-:Y:S01]  /*7490*/  @P1 LEA R6, R6, R5, 0x18 ;  /* 0x0000000506061211 */ /* 0x001fe200078ec0ff */
[----:B------:R-:W-:-:S03]  /*74a0*/  IMAD.WIDE.U32 R4, R4, -0x6db6db6d, RZ ;  /* 0x9249249304047825 */ /* 0x000fc600078e00ff */
[----:B------:R0:W-:Y:S01]  /*74b0*/  @P1 SYNCS.ARRIVE.TRANS64.A1T0 RZ, [R6+URZ+0xf8], RZ ;  /* 0x0000f8ff06ff19a7 */ /* 0x0001e2000810003f */
[----:B------:R-:W-:Y:S02]  /*74c0*/  IADD3 R16, P1, R16, UR24, RZ ;  /* 0x0000001810107c10 */ /* 0x000fe4000ff3e0ff */
[----:B------:R-:W-:Y:S02]  /*74d0*/  SHF.R.U32.HI R7, RZ, 0x2, R5 ;  /* 0x00000002ff077819 */ /* 0x000fe40000011605 */
[----:B------:R-:W-:Y:S02]  /*74e0*/  SEL R5, RZ, 0x1, !P0 ;  /* 0x00000001ff057807 */ /* 0x000fe40004000000 */
[----:B------:R-:W-:Y:S01]  /*74f0*/  IADD3.X R17, R17, UR14, RZ, P1, !PT ;  /* 0x0000000e11117c10 */ /* 0x000fe20008ffe4ff */
[----:B------:R-:W-:Y:S01]  /*7500*/  IMAD R12, R7, -0xe, R12 ;  /* 0xfffffff2070c7824 */ /* 0x000fe200078e020c */
[----:B------:R-:W-:Y:S02]  /*7510*/  ISETP.GE.U32.AND P0, PT, R16, UR8, PT ;  /* 0x0000000810007c0c */ /* 0x000fe4000bf06070 */
[----:B------:R-:W-:-:S02]  /*7520*/  LOP3.LUT R0, R0, R5, RZ, 0x3c, !PT ;  /* 0x0000000500007212 */ /* 0x000fc400078e3cff */
[----:B------:R-:W-:Y:S02]  /*7530*/  ISETP.GE.U32.AND.EX P0, PT, R17, UR9, PT, P0 ;  /* 0x0000000911007c0c */ /* 0x000fe4000bf06100 */
[----:B------:R-:W-:Y:S02]  /*7540*/  @P2 LOP3.LUT R0, R0, 0x1, R7, 0x78, !PT ;  /* 0x0000000100002812 */ /* 0x000fe400078e7807 */
[----:B------:R-:W-:-:S09]  /*7550*/  PRMT R4, RZ, 0x7610, R4 ;  /* 0x00007610ff047816 */ /* 0x000fd20000000004 */
[----:B0-----:R-:W-:Y:S05]  /*7560*/  @P0 BRA `(.L_x_177) ;  /* 0x00000004004c0947 */ /* 0x001fea0003800000 */
[----:B------:R-:W0:Y:S01]  /*7570*/  S2R R14, SR_CTAID.X ;  /* 0x00000000000e7919 */ /* 0x000e220000002500 */
[----:B------:R-:W-:Y:S01]  /*7580*/  ULDC.64 UR8, c[0x0][0x628] ;  /* 0x00018a0000087ab9 */ /* 0x000fe20000000a00 */
[----:B------:R-:W1:Y:S01]  /*7590*/  LDC R15, c[0x0][0x144] ;  /* 0x00005100ff0f7b82 */ /* 0x000e620000000800 */
[----:B------:R-:W-:Y:S01]  /*75a0*/  ISETP.NE.U32.AND P0, PT, RZ, UR8, PT ;  /* 0x00000008ff007c0c */ /* 0x000fe2000bf05070 */
[----:B------:R-:W2:Y:S01]  /*75b0*/  S2R R11, SR_CTAID.Y ;  /* 0x00000000000b7919 */ /* 0x000ea20000002600 */
[----:B------:R-:W-:Y:S01]  /*75c0*/  ULDC UR10, c[0x0][0x150] ;  /* 0x00005400000a7ab9 */ /* 0x000fe20000000800 */
[----:B------:R-:W-:Y:S01]  /*75d0*/  ULDC UR11, c[0x0][0x630] ;  /* 0x00018c00000b7ab9 */ /* 0x000fe20000000800 */
[----:B------:R-:W-:Y:S01]  /*75e0*/  ISETP.NE.AND.EX P0, PT, RZ, UR9, PT, P0 ;  /* 0x00000009ff007c0c */ /* 0x000fe2000bf05300 */
[----:B------:R-:W-:Y:S01]  /*75f0*/  IMAD.MOV.U32 R4, RZ, RZ, R16 ;  /* 0x000000ffff047224 */ /* 0x000fe200078e0010 */
[----:B0-----:R-:W-:-:S05]  /*7600*/  I2FP.F32.U32 R5, R14 ;  /* 0x0000000e00057245 */ /* 0x001fca0000201000 */
[----:B------:R-:W-:Y:S01]  /*7610*/  FMUL R20, R5, UR10 ;  /* 0x0000000a05147c20 */ /* 0x000fe20008400000 */
[----:B------:R-:W-:-:S05]  /*7620*/  IMAD.MOV.U32 R5, RZ, RZ, R17 ;  /* 0x000000ffff057224 */ /* 0x000fca00078e0011 */
[----:B--2---:R-:W-:Y:S05]  /*7630*/  @!P0 BRA `(.L_x_178) ;  /* 0x0000000000288947 */ /* 0x004fea0003800000 */
[----:B------:R-:W-:Y:S02]  /*7640*/  ULDC UR10, c[0x0][0x634] ;  /* 0x00018d00000a7ab9 */ /* 0x000fe40000000800 */
[----:B------:R-:W-:-:S05]  /*7650*/  IADD3 R5, P0, R16, UR10, RZ ;  /* 0x0000000a10057c10 */ /* 0x000fca000ff1e0ff */
[----:B------:R-:W-:-:S04]  /*7660*/  IMAD.X R13, RZ, RZ, R17, P0 ;  /* 0x000000ffff0d7224 */ /* 0x000fc800000e0611 */
[----:B------:R-:W-:-:S04]  /*7670*/  IMAD.WIDE.U32 R6, R13, UR8, RZ ;  /* 0x000000080d067c25 */ /* 0x000fc8000f8e00ff */
[----:B------:R-:W-:-:S04]  /*7680*/  IMAD.WIDE.U32 R6, P0, R5, UR9, R6 ;  /* 0x0000000905067c25 */ /* 0x000fc8000f800006 */
[----:B------:R-:W-:-:S04]  /*7690*/  IMAD.WIDE.U32 R4, R5, UR8, RZ ;  /* 0x0000000805047c25 */ /* 0x000fc8000f8e00ff */
[----:B------:R-:W-:Y:S01]  /*76a0*/  IMAD.MOV.U32 R4, RZ, RZ, R7 ;  /* 0x000000ffff047224 */ /* 0x000fe200078e0007 */
[----:B------:R-:W-:Y:S01]  /*76b0*/  IADD3 RZ, P1, R5, R6, RZ ;  /* 0x0000000605ff7210 */ /* 0x000fe20007f3e0ff */
[----:B------:R-:W-:-:S04]  /*76c0*/  IMAD.X R5, RZ, RZ, RZ, P0 ;  /* 0x000000ffff057224 */ /* 0x000fc800000e06ff */
[----:B------:R-:W-:-:S08]  /*76d0*/  IMAD.WIDE.U32.X R4, R13, UR9, R4, P1 ;  /* 0x000000090d047c25 */ /* 0x000fd000088e0404 */
.L_x_178:
[--C-:B------:R-:W-:Y:S01]  /*76e0*/  SHF.R.U64 R13, R4, UR11, R5.reuse ;  /* 0x0000000b040d7c19 */ /* 0x100fe20008001205 */
[----:B------:R-:W0:Y:S01]  /*76f0*/  F2I.U32.TRUNC.NTZ R20, R20 ;  /* 0x0000001400147305 */ /* 0x000e22000020f000 */
[----:B------:R-:W-:Y:S01]  /*7700*/  SHF.R.U32.HI R4, RZ, UR11, R5 ;  /* 0x0000000bff047c19 */ /* 0x000fe20008011605 */
[----:B------:R-:W-:Y:S01]  /*7710*/  ULDC.64 UR8, c[0x0][0x620] ;  /* 0x0001880000087ab9 */ /* 0x000fe20000000a00 */
[----:B------:R-:W-:Y:S01]  /*7720*/  IADD3 R7, P0, RZ, -R13, RZ ;  /* 0x8000000dff077210 */ /* 0x000fe20007f1e0ff */
[----:B------:R-:W-:Y:S01]  /*7730*/  ULDC.64 UR10, c[0x0][0x640] ;  /* 0x00019000000a7ab9 */ /* 0x000fe20000000a00 */
[----:B------:R-:W2:Y:S03]  /*7740*/  LDC R22, c[0x0][0x148] ;  /* 0x00005200ff167b82 */ /* 0x000ea60000000800 */
[----:B------:R-:W-:Y:S01]  /*7750*/  IMAD.X R4, RZ, RZ, ~R4, P0 ;  /* 0x000000ffff047224 */ /* 0x000fe200000e0e04 */
[----:B------:R-:W-:-:S03]  /*7760*/  ISETP.NE.U32.AND P0, PT, RZ, UR10, PT ;  /* 0x0000000aff007c0c */ /* 0x000fc6000bf05070 */
[----:B------:R-:W-:Y:S01]  /*7770*/  IMAD R6, R4, UR8, RZ ;  /* 0x0000000804067c24 */ /* 0x000fe2000f8e02ff */
[----:B------:R-:W-:Y:S01]  /*7780*/  ISETP.NE.AND.EX P0, PT, RZ, UR11, PT, P0 ;  /* 0x0000000bff007c0c */ /* 0x000fe2000bf05300 */
[----:B------:R-:W-:Y:S01]  /*7790*/  IMAD.WIDE.U32 R4, R7, UR8, R16 ;  /* 0x0000000807047c25 */ /* 0x000fe2000f8e0010 */
[----:B------:R-:W-:-:S03]  /*77a0*/  ULDC UR8, c[0x0][0x618] ;  /* 0x0001860000087ab9 */ /* 0x000fc60000000800 */
[----:B------:R-:W-:Y:S01]  /*77b0*/  IMAD R7, R7, UR9, R6 ;  /* 0x0000000907077c24 */ /* 0x000fe2000f8e0206 */
[----:B------:R-:W-:Y:S01]  /*77c0*/  ULDC UR9, c[0x0][0x154] ;  /* 0x0000550000097ab9 */ /* 0x000fe20000000800 */
[----:B0-----:R-:W-:Y:S02]  /*77d0*/  IMAD.MOV R6, RZ, RZ, -R20 ;  /* 0x000000ffff067224 */ /* 0x001fe400078e0a14 */
[----:B------:R-:W-:Y:S02]  /*77e0*/  IMAD.IADD R5, R5, 0x1, R7 ;  /* 0x0000000105057824 */ /* 0x000fe400078e0207 */
[----:B-1----:R-:W-:Y:S01]  /*77f0*/  IMAD R14, R15, R6, R14 ;  /* 0x000000060f0e7224 */ /* 0x002fe200078e020e */
[----:B------:R-:W-:Y:S02]  /*7800*/  I2FP.F32.U32 R6, R11 ;  /* 0x0000000b00067245 */ /* 0x000fe40000201000 */
[--C-:B------:R-:W-:Y:S02]  /*7810*/  SHF.R.U64 R15, R4, UR8, R5.reuse ;  /* 0x00000008040f7c19 */ /* 0x100fe40008001205 */
[----:B------:R-:W-:Y:S01]  /*7820*/  SHF.R.U32.HI R4, RZ, UR8, R5 ;  /* 0x00000008ff047c19 */ /* 0x000fe20008011605 */
[----:B------:R-:W-:Y:S01]  /*7830*/  FMUL R6, R6, UR9 ;  /* 0x0000000906067c20 */ /* 0x000fe20008400000 */
[----:B------:R-:W-:-:S02]  /*7840*/  ULDC UR8, c[0x0][0x608] ;  /* 0x0001820000087ab9 */ /* 0x000fc40000000800 */
[--C-:B------:R-:W-:Y:S01]  /*7850*/  SHF.R.U64 R21, R15, UR8, R4.reuse ;  /* 0x000000080f157c19 */ /* 0x100fe20008001204 */
[----:B------:R0:W1:Y:S01]  /*7860*/  F2I.U32.TRUNC.NTZ R24, R6 ;  /* 0x0000000600187305 */ /* 0x000062000020f000 */
[----:B------:R-:W-:Y:S01]  /*7870*/  SHF.R.U32.HI R4, RZ, UR8, R4 ;  /* 0x00000008ff047c19 */ /* 0x000fe20008011604 */
[----:B------:R-:W-:-:S03]  /*7880*/  ULDC UR8, c[0x0][0x658] ;  /* 0x0001960000087ab9 */ /* 0x000fc60000000800 */
[--C-:B------:R-:W-:Y:S02]  /*7890*/  SHF.R.U64 R20, R21, UR8, R4.reuse ;  /* 0x0000000815147c19 */ /* 0x100fe40008001204 */
[----:B------:R-:W-:-:S03]  /*78a0*/  SHF.R.U32.HI R23, RZ, UR8, R4 ;  /* 0x00000008ff177c19 */ /* 0x000fc60008011604 */
[----:B------:R-:W-:Y:S02]  /*78b0*/  IMAD.MOV.U32 R4, RZ, RZ, R20 ;  /* 0x000000ffff047224 */ /* 0x000fe400078e0014 */
[----:B------:R-:W-:Y:S01]  /*78c0*/  IMAD.MOV.U32 R5, RZ, RZ, R23 ;  /* 0x000000ffff057224 */ /* 0x000fe200078e0017 */
[----:B0-----:R-:W-:Y:S06]  /*78d0*/  @!P0 BRA `(.L_x_179) ;  /* 0x0000000000288947 */ /* 0x001fec0003800000 */
        /* <DEDUP_REMOVED lines=10> */
.L_x_179:
[----:B------:R-:W-:Y:S01]  /*7980*/  ISETP.NE.AND P0, PT, R2, 0x1, PT ;  /* 0x000000010200780c */ /* 0x000fe20003f05270 */
[----:B------:R-:W-:Y:S01]  /*7990*/  ULDC UR8, c[0x0][0x648] ;  /* 0x0001920000087ab9 */ /* 0x000fe20000000800 */
[----:B-1----:R-:W-:Y:S01]  /*79a0*/  IMAD.MOV R24, RZ, RZ, -R24 ;  /* 0x000000ffff187224 */ /* 0x002fe200078e0a18 */
[----:B------:R-:W-:Y:S01]  /*79b0*/  SHF.R.U64 R4, R4, UR8, R5 ;  /* 0x0000000804047c19 */ /* 0x000fe20008001205 */
[----:B------:R-:W-:Y:S01]  /*79c0*/  ULDC UR8, c[0x0][0x638] ;  /* 0x00018e0000087ab9 */ /* 0x000fe20000000800 */
[----:B------:R-:W-:Y:S01]  /*79d0*/  LOP3.LUT R21, R21, UR7, RZ, 0xc0, !PT ;  /* 0x0000000715157c12 */ /* 0x000fe2000f8ec0ff */
[----:B------:R-:W-:Y:S02]  /*79e0*/  ULDC UR9, c[0x0][0x610] ;  /* 0x0001840000097ab9 */ /* 0x000fe40000000800 */
[----:B------:R-:W-:Y:S02]  /*79f0*/  IMAD.MOV R5, RZ, RZ, -R4 ;  /* 0x000000ffff057224 */ /* 0x000fe400078e0a04 */
[----:B------:R-:W-:-:S02]  /*7a00*/  IMAD R21, R4, UR5, R21 ;  /* 0x0000000504157c24 */ /* 0x000fc4000f8e0215 */
[----:B------:R-:W-:Y:S01]  /*7a10*/  IMAD R20, R5, UR8, R20 ;  /* 0x0000000805147c24 */ /* 0x000fe2000f8e0214 */
[----:B------:R-:W-:Y:S01]  /*7a20*/  ULDC UR8, c[0x0][0x600] ;  /* 0x0001800000087ab9 */ /* 0x000fe20000000800 */
[----:B--2---:R-:W-:Y:S01]  /*7a30*/  @P0 IMAD R14, R22, R24, R11 ;  /* 0x00000018160e0224 */ /* 0x004fe200078e020b */
[----:B------:R-:W-:Y:S01]  /*7a40*/  LOP3.LUT R11, R15, UR4, RZ, 0xc0, !PT ;  /* 0x000000040f0b7c12 */ /* 0x000fe2000f8ec0ff */
[----:B------:R-:W-:Y:S02]  /*7a50*/  IMAD.MOV.U32 R4, RZ, RZ, 0x1 ;  /* 0x00000001ff047424 */ /* 0x000fe400078e00ff */
[----:B------:R-:W-:Y:S02]  /*7a60*/  IMAD R14, R21, UR9, R14 ;  /* 0x00000009150e7c24 */ /* 0x000fe4000f8e020e */
[----:B------:R-:W-:-:S05]  /*7a70*/  IMAD R11, R20, UR8, R11 ;  /* 0x00000008140b7c24 */ /* 0x000fca000f8e020b */
[----:B------:R-:W-:Y:S02]  /*7a80*/  SEL R20, R11, R14, !P0 ;  /* 0x0000000e0b147207 */ /* 0x000fe40004000000 */
[----:B------:R-:W-:-:S07]  /*7a90*/  SEL R11, R14, R11, !P0 ;  /* 0x0000000b0e0b7207 */ /* 0x000fce0004000000 */
.L_x_177:
[----:B------:R-:W-:Y:S05]  /*7aa0*/  BSYNC B1 ;  /* 0x0000000000017941 */ /* 0x000fea0003800000 */
.L_x_176:
[----:B------:R-:W-:-:S13]  /*7ab0*/  LOP3.LUT P0, RZ, R4, 0xff, RZ, 0xc0, !PT ;  /* 0x000000ff04ff7812 */ /* 0x000fda000780c0ff */
[----:B------:R-:W-:Y:S05]  /*7ac0*/  @P0 BRA `(.L_x_180) ;  /* 0xfffffff400300947 */ /* 0x000fea000383ffff */
[----:B------:R-:W-:Y:S05]  /*7ad0*/  BSYNC B0 ;  /* 0x0000000000007941 */ /* 0x000fea0003800000 */
.L_x_169:
[----:B------:R-:W-:-:S03]  /*7ae0*/  UMOV UR8, 0xffffffff ;  /* 0xffffffff00087882 */ /* 0x000fc60000000000 */
[----:B------:R-:W-:Y:S05]  /*7af0*/  BRA.DIV UR8, `(.L_x_181) ;  /* 0x0000000a087c7947 */ /* 0x000fea000b800000 */
[----:B------:R-:W-:-:S13]  /*7b00*/  ELECT P6, URZ, PT ;  /* 0x00000000003f782f */ /* 0x000fda00038c0000 */
.L_x_205:
[----:B------:R-:W-:Y:S04]  /*7b10*/  BSSY B0, `(.L_x_182) ;  /* 0x0000085000007945 */ /* 0x000fe80003800000 */
[----:B------:R-:W-:Y:S05]  /*7b20*/  @!P6 BRA `(.L_x_183) ;  /* 0x00000008000ce947 */ /* 0x000fea0003800000 */
[----:B------:R-:W-:-:S04]  /*7b30*/  LOP3.LUT R19, R19, 0x2, RZ, 0xfc, !PT ;  /* 0x0000000213137812 */ /* 0x000fc800078efcff */
[----:B------:R-:W-:-:S13]  /*7b40*/  ISETP.NE.AND P0, PT, R19, 0x3, PT ;  /* 0x000000031300780c */ /* 0x000fda0003f05270 */
[----:B------:R-:W-:Y:S05]  /*7b50*/  @!P0 BRA `(.L_x_184) ;  /* 0x0000000000048947 */ /* 0x000fea0003800000 */
[----:B------:R-:W-:Y:S01]  /*7b60*/  BPT.TRAP 0x1 ;  /* 0x000000040000795c */ /* 0x000fe20000300000 */
.L_x_184:
[----:B------:R-:W0:Y:S01]  /*7b70*/  S2R R3, SR_CgaCtaId ;  /* 0x0000000000037919 */ /* 0x000e220000008800 */
[----:B------:R-:W-:-:S04]  /*7b80*/  MOV R2, 0x400 ;  /* 0x0000040000027802 */ /* 0x000fc80000000f00 */
[----:B0-----:R-:W-:Y:S02]  /*7b90*/  LEA R3, R3, R2, 0x18 ;  /* 0x0000000203037211 */ /* 0x001fe400078ec0ff */
[----:B------:R-:W-:-:S03]  /*7ba0*/  SHF.L.U32 R2, R0, 0x1f, RZ ;  /* 0x0000001f00027819 */ /* 0x000fc600000006ff */
[----:B------:R-:W-:-:S04]  /*7bb0*/  VIADD R3, R3, 0x70 ;  /* 0x0000007003037836 */ /* 0x000fc80000000000 */
[C---:B------:R-:W-:Y:S02]  /*7bc0*/  IMAD R7, R12.reuse, 0x8, R3 ;  /* 0x000000080c077824 */ /* 0x040fe400078e0203 */
[----:B------:R-:W-:Y:S02]  /*7bd0*/  VIADD R12, R12, 0x1 ;  /* 0x000000010c0c7836 */ /* 0x000fe40000000000 */
[----:B------:R-:W0:Y:S03]  /*7be0*/  SYNCS.PHASECHK.TRANS64.TRYWAIT P0, [R7+URZ], R2 ;  /* 0x00000002070075a7 */ /* 0x000e26000800017f */
[----:B------:R-:W-:-:S04]  /*7bf0*/  ISETP.NE.AND P1, PT, R12, 0xe, PT ;  /* 0x0000000e0c00780c */ /* 0x000fc80003f25270 */
[----:B------:R-:W-:Y:S02]  /*7c00*/  SEL R5, RZ, 0x1, P1 ;  /* 0x00000001ff057807 */ /* 0x000fe40000800000 */
[----:B------:R-:W-:Y:S02]  /*7c10*/  SEL R12, R12, RZ, P1 ;  /* 0x000000ff0c0c7207 */ /* 0x000fe40000800000 */
[----:B------:R-:W-:-:S03]  /*7c20*/  LOP3.LUT R5, R0, R5, RZ, 0x3c, !PT ;  /* 0x0000000500057212 */ /* 0x000fc600078e3cff */
[----:B------:R-:W-:Y:S01]  /*7c30*/  IMAD R9, R12, 0x8, R3 ;  /* 0x000000080c097824 */ /* 0x000fe200078e0203 */
[----:B------:R-:W-:Y:S01]  /*7c40*/  SHF.L.U32 R4, R5, 0x1f, RZ ;  /* 0x0000001f05047819 */ /* 0x000fe200000006ff */
[----:B0-----:R-:W-:Y:S06]  /*7c50*/  @!P0 BRA `(.L_x_185) ;  /* 0x0000000800448947 */ /* 0x001fec0003800000 */
.L_x_206:
[----:B------:R-:W1:Y:S01]  /*7c60*/  SYNCS.PHASECHK.TRANS64.TRYWAIT P0, [R9+URZ], R4 ;  /* 0x00000004090075a7 */ /* 0x000e62000800017f */
[----:B------:R-:W-:-:S05]  /*7c70*/  VIADD R0, R12, 0x1 ;  /* 0x000000010c007836 */ /* 0x000fca0000000000 */
[----:B------:R-:W-:-:S04]  /*7c80*/  ISETP.NE.AND P1, PT, R0, 0xe, PT ;  /* 0x0000000e0000780c */ /* 0x000fc80003f25270 */
[----:B0-----:R-:W-:Y:S02]  /*7c90*/  SEL R2, RZ, 0x1, P1 ;  /* 0x00000001ff027807 */ /* 0x001fe40000800000 */
[----:B------:R-:W-:Y:S02]  /*7ca0*/  SEL R0, R0, RZ, P1 ;  /* 0x000000ff00007207 */ /* 0x000fe40000800000 */
[----:B------:R-:W-:-:S03]  /*7cb0*/  LOP3.LUT R7, R5, R2, RZ, 0x3c, !PT ;  /* 0x0000000205077212 */ /* 0x000fc600078e3cff */
[----:B------:R-:W-:Y:S01]  /*7cc0*/  IMAD R6, R0, 0x8, R3 ;  /* 0x0000000800067824 */ /* 0x000fe200078e0203 */
[----:B------:R-:W-:Y:S01]  /*7cd0*/  SHF.L.U32 R5, R7, 0x1f, RZ ;  /* 0x0000001f07057819 */ /* 0x000fe200000006ff */
[----:B-1----:R-:W-:Y:S06]  /*7ce0*/  @!P0 BRA `(.L_x_186) ;  /* 0x0000000800348947 */ /* 0x002fec0003800000 */
.L_x_207:
[----:B------:R-:W1:Y:S01]  /*7cf0*/  SYNCS.PHASECHK.TRANS64.TRYWAIT P0, [R6+URZ], R5 ;  /* 0x00000005060075a7 */ /* 0x000e62000800017f */
[----:B------:R-:W-:-:S05]  /*7d00*/  VIADD R0, R0, 0x1 ;  /* 0x0000000100007836 */ /* 0x000fca0000000000 */
[----:B------:R-:W-:-:S04]  /*7d10*/  ISETP.NE.AND P1, PT, R0, 0xe, PT ;  /* 0x0000000e0000780c */ /* 0x000fc80003f25270 */
[----:B------:R-:W-:Y:S02]  /*7d20*/  SEL R2, RZ, 0x1, P1 ;  /* 0x00000001ff027807 */ /* 0x000fe40000800000 */
[----:B------:R-:W-:Y:S02]  /*7d30*/  SEL R0, R0, RZ, P1 ;  /* 0x000000ff00007207 */ /* 0x000fe40000800000 */
[----:B------:R-:W-:-:S03]  /*7d40*/  LOP3.LUT R7, R7, R2, RZ, 0x3c, !PT ;  /* 0x0000000207077212 */ /* 0x000fc600078e3cff */
[----:B0-----:R-:W-:Y:S01]  /*7d50*/  IMAD R9, R0, 0x8, R3 ;  /* 0x0000000800097824 */ /* 0x001fe200078e0203 */
[----:B------:R-:W-:Y:S01]  /*7d60*/  SHF.L.U32 R4, R7, 0x1f, RZ ;  /* 0x0000001f07047819 */ /* 0x000fe200000006ff */
[----:B-1----:R-:W-:Y:S06]  /*7d70*/  @!P0 BRA `(.L_x_187) ;  /* 0x0000000800248947 */ /* 0x002fec0003800000 */
.L_x_208:
        /* <DEDUP_REMOVED lines=9> */
.L_x_209:
        /* <DEDUP_REMOVED lines=9> */
.L_x_210:
        /* <DEDUP_REMOVED lines=9> */
.L_x_211:
        /* <DEDUP_REMOVED lines=9> */
.L_x_212:
        /* <DEDUP_REMOVED lines=9> */
.L_x_213:
        /* <DEDUP_REMOVED lines=9> */
.L_x_214:
        /* <DEDUP_REMOVED lines=9> */
.L_x_215:
        /* <DEDUP_REMOVED lines=9> */
.L_x_216:
        /* <DEDUP_REMOVED lines=9> */
.L_x_217:
[----:B------:R-:W1:Y:S01]  /*8290*/  SYNCS.PHASECHK.TRANS64.TRYWAIT P0, [R6+URZ], R5 ;  /* 0x00000005060075a7 */ /* 0x000e62000800017f */
[----:B------:R-:W-:-:S05]  /*82a0*/  VIADD R0, R0, 0x1 ;  /* 0x0000000100007836 */ /* 0x000fca0000000000 */
[----:B------:R-:W-:-:S04]  /*82b0*/  ISETP.NE.AND P1, PT, R0, 0xe, PT ;  /* 0x0000000e0000780c */ /* 0x000fc80003f25270 */
[----:B------:R-:W-:Y:S02]  /*82c0*/  SEL R2, RZ, 0x1, P1 ;  /* 0x00000001ff027807 */ /* 0x000fe40000800000 */
[----:B------:R-:W-:Y:S02]  /*82d0*/  SEL R0, R0, RZ, P1 ;  /* 0x000000ff00007207 */ /* 0x000fe40000800000 */
[----:B------:R-:W-:Y:S01]  /*82e0*/  LOP3.LUT R2, R7, R2, RZ, 0x3c, !PT ;  /* 0x0000000207027212 */ /* 0x000fe200078e3cff */
[----:B-1----:R-:W-:Y:S06]  /*82f0*/  @!P0 BRA `(.L_x_197) ;  /* 0x00000004008c8947 */ /* 0x002fec0003800000 */
.L_x_218:
[----:B------:R-:W-:Y:S01]  /*8300*/  IMAD R3, R0, 0x8, R3 ;  /* 0x0000000800037824 */ /* 0x000fe200078e0203 */
[----:B------:R-:W-:-:S07]  /*8310*/  SHF.L.U32 R0, R2, 0x1f, RZ ;  /* 0x0000001f02007819 */ /* 0x000fce00000006ff */
.L_x_198:
[----:B--2---:R2:W3:Y:S02]  /*8320*/  SYNCS.PHASECHK.TRANS64.TRYWAIT P0, [R3+URZ], R0 ;  /* 0x00000000030075a7 */ /* 0x0044e4000800017f */
[----:B---3--:R-:W-:Y:S05]  /*8330*/  @!P0 NANOSLEEP.SYNCS 0x989680 ;  /* 0x009896800000895d */ /* 0x008fea0003900000 */
[----:B------:R-:W3:Y:S02]  /*8340*/  @!P0 SYNCS.PHASECHK.TRANS64 P0, [R3+URZ], R0 ;  /* 0x00000000030085a7 */ /* 0x000ee4000800007f */
[----:B---3--:R-:W-:Y:S05]  /*8350*/  @!P0 BRA `(.L_x_198) ;  /* 0xfffffffc00f08947 */ /* 0x008fea000383ffff */
.L_x_183:
[----:B------:R-:W-:Y:S05]  /*8360*/  BSYNC B0 ;  /* 0x0000000000007941 */ /* 0x000fea0003800000 */
.L_x_182:
[----:B------:R-:W-:Y:S05]  /*8370*/  EXIT ;  /* 0x000000000000794d */ /* 0x000fea0003800000 */
.L_x_22:
[----:B---3--:R3:W4:Y:S02]  /*8380*/  SYNCS.PHASECHK.TRANS64.TRYWAIT P1, [R3+URZ], R0 ;  /* 0x00000000030075a7 */ /* 0x008724000802017f */
[----:B----4-:R-:W-:Y:S05]  /*8390*/  @!P1 NANOSLEEP.SYNCS 0x989680 ;  /* 0x009896800000995d */ /* 0x010fea0003900000 */
[----:B------:R-:W4:Y:S02]  /*83a0*/  @!P1 SYNCS.PHASECHK.TRANS64 P1, [R3+URZ], R0 ;  /* 0x00000000030095a7 */ /* 0x000f24000802007f */
[----:B----4-:R-:W-:Y:S05]  /*83b0*/  @!P1 BRA `(.L_x_22) ;  /* 0xfffffffc00f09947 */ /* 0x010fea000383ffff */
[----:B------:R-:W-:Y:S05]  /*83c0*/  BRA `(.L_x_21) ;  /* 0xffffff9000ac7947 */ /* 0x000fea000383ffff */
.L_x_27:
[----:B-1----:R1:W2:Y:S02]  /*83d0*/  SYNCS.PHASECHK.TRANS64.TRYWAIT P1, [R5+URZ], R4 ;  /* 0x00000004050075a7 */ /* 0x0022a4000802017f */
[----:B--2---:R-:W-:Y:S05]  /*83e0*/  @!P1 NANOSLEEP.SYNCS 0x989680 ;  /* 0x009896800000995d */ /* 0x004fea0003900000 */
[----:B------:R-:W2:Y:S02]  /*83f0*/  @!P1 SYNCS.PHASECHK.TRANS64 P1, [R5+URZ], R4 ;  /* 0x00000004050095a7 */ /* 0x000ea4000802007f */
[----:B--2---:R-:W-:Y:S05]  /*8400*/  @!P1 BRA `(.L_x_27) ;  /* 0xfffffffc00f09947 */ /* 0x004fea000383ffff */
[----:B------:R-:W-:Y:S05]  /*8410*/  BRA `(.L_x_26) ;  /* 0xffffff94005c7947 */ /* 0x000fea000383ffff */
.L_x_170:
[----:B------:R-:W-:Y:S01]  /*8420*/  BSSY B1, `(.L_x_199) ;  /* 0x0000006000017945 */ /* 0x000fe20003800000 */
[----:B------:R-:W-:-:S07]  /*8430*/  IMAD.MOV.U32 R15, RZ, RZ, -0x1 ;  /* 0xffffffffff0f7424 */ /* 0x000fce00078e00ff */
[----:B------:R-:W-:Y:S05]  /*8440*/  WARPSYNC.COLLECTIVE R15, `(.L_x_200) ;  /* 0x000000000f0c7348 */ /* 0x000fea0003c00000 */
[----:B------:R-:W-:Y:S02]  /*8450*/  ELECT P6, UR62, PT ;  /* 0x00000000003e782f */ /* 0x000fe400038c0000 */
[----:B------:R-:W-:Y:S01]  /*8460*/  MOV R14, UR62 ;  /* 0x0000003e000e7c02 */ /* 0x000fe20008000f00 */
[----:B------:R-:W-:Y:S10]  /*8470*/  ENDCOLLECTIVE ;  /* 0x000000000000791b */ /* 0x000ff40003800000 */
.L_x_200:
[----:B------:R-:W-:Y:S05]  /*8480*/  BSYNC B1 ;  /* 0x0000000000017941 */ /* 0x000fea0003800000 */
.L_x_199:
[----:B------:R-:W-:Y:S05]  /*8490*/  BRA `(.L_x_201) ;  /* 0xffffffe800c87947 */ /* 0x000fea000383ffff */
.L_x_173:
[----:B0-----:R0:W1:Y:S02]  /*84a0*/  SYNCS.PHASECHK.TRANS64.TRYWAIT P0, [R14+URZ+0x70], R7 ;  /* 0x000070070e0075a7 */ /* 0x001064000800017f */
[----:B-1----:R-:W-:Y:S05]  /*84b0*/  @!P0 NANOSLEEP.SYNCS 0x989680 ;  /* 0x009896800000895d */ /* 0x002fea0003900000 */
[----:B------:R-:W1:Y:S02]  /*84c0*/  @!P0 SYNCS.PHASECHK.TRANS64 P0, [R14+URZ+0x70], R7 ;  /* 0x000070070e0085a7 */ /* 0x000e64000800007f */
[----:B-1----:R-:W-:Y:S05]  /*84d0*/  @!P0 BRA `(.L_x_173) ;  /* 0xfffffffc00f08947 */ /* 0x002fea000383ffff */
[----:B------:R-:W-:Y:S05]  /*84e0*/  BRA `(.L_x_202) ;  /* 0xffffffec00047947 */ /* 0x000fea000383ffff */
.L_x_181:
[----:B------:R-:W-:Y:S01]  /*84f0*/  BSSY B0, `(.L_x_203) ;  /* 0x0000006000007945 */ /* 0x000fe20003800000 */
[----:B------:R-:W-:-:S07]  /*8500*/  IMAD.MOV.U32 R15, RZ, RZ, -0x1 ;  /* 0xffffffffff0f7424 */ /* 0x000fce00078e00ff */
[----:B------:R-:W-:Y:S05]  /*8510*/  WARPSYNC.COLLECTIVE R15, `(.L_x_204) ;  /* 0x000000000f0c7348 */ /* 0x000fea0003c00000 */
[----:B------:R-:W-:Y:S02]  /*8520*/  ELECT P6, UR62, PT ;  /* 0x00000000003e782f */ /* 0x000fe400038c0000 */
[----:B------:R-:W-:Y:S01]  /*8530*/  MOV R14, UR62 ;  /* 0x0000003e000e7c02 */ /* 0x000fe20008000f00 */
[----:B------:R-:W-:Y:S10]  /*8540*/  ENDCOLLECTIVE ;  /* 0x000000000000791b */ /* 0x000ff40003800000 */
.L_x_204:
[----:B------:R-:W-:Y:S05]  /*8550*/  BSYNC B0 ;  /* 0x0000000000007941 */ /* 0x000fea0003800000 */
.L_x_203:
[----:B------:R-:W-:Y:S05]  /*8560*/  BRA `(.L_x_205) ;  /* 0xfffffff400687947 */ /* 0x000fea000383ffff */
.L_x_185:
[----:B0-----:R0:W1:Y:S02]  /*8570*/  SYNCS.PHASECHK.TRANS64.TRYWAIT P0, [R7+URZ], R2 ;  /* 0x00000002070075a7 */ /* 0x001064000800017f */
[----:B-1----:R-:W-:Y:S05]  /*8580*/  @!P0 NANOSLEEP.SYNCS 0x989680 ;  /* 0x009896800000895d */ /* 0x002fea0003900000 */
[----:B------:R-:W1:Y:S02]  /*8590*/  @!P0 SYNCS.PHASECHK.TRANS64 P0, [R7+URZ], R2 ;  /* 0x00000002070085a7 */ /* 0x000e64000800007f */
[----:B-1----:R-:W-:Y:S05]  /*85a0*/  @!P0 BRA `(.L_x_185) ;  /* 0xfffffffc00f08947 */ /* 0x002fea000383ffff */
[----:B------:R-:W-:Y:S05]  /*85b0*/  BRA `(.L_x_206) ;  /* 0xfffffff400a87947 */ /* 0x000fea000383ffff */
.L_x_186:
[----:B0-----:R0:W1:Y:S02]  /*85c0*/  SYNCS.PHASECHK.TRANS64.TRYWAIT P0, [R9+URZ], R4 ;  /* 0x00000004090075a7 */ /* 0x001064000800017f */
[----:B-1----:R-:W-:Y:S05]  /*85d0*/  @!P0 NANOSLEEP.SYNCS 0x989680 ;  /* 0x009896800000895d */ /* 0x002fea0003900000 */
[----:B------:R-:W1:Y:S02]  /*85e0*/  @!P0 SYNCS.PHASECHK.TRANS64 P0, [R9+URZ], R4 ;  /* 0x00000004090085a7 */ /* 0x000e64000800007f */
[----:B-1----:R-:W-:Y:S05]  /*85f0*/  @!P0 BRA `(.L_x_186) ;  /* 0xfffffffc00f08947 */ /* 0x002fea000383ffff */
[----:B------:R-:W-:Y:S05]  /*8600*/  BRA `(.L_x_207) ;  /* 0xfffffff400b87947 */ /* 0x000fea000383ffff */
.L_x_187:
[----:B0-----:R0:W1:Y:S02]  /*8610*/  SYNCS.PHASECHK.TRANS64.TRYWAIT P0, [R6+URZ], R5 ;  /* 0x00000005060075a7 */ /* 0x001064000800017f */
[----:B-1----:R-:W-:Y:S05]  /*8620*/  @!P0 NANOSLEEP.SYNCS 0x989680 ;  /* 0x009896800000895d */ /* 0x002fea0003900000 */
[----:B------:R-:W1:Y:S02]  /*8630*/  @!P0 SYNCS.PHASECHK.TRANS64 P0, [R6+URZ], R5 ;  /* 0x00000005060085a7 */ /* 0x000e64000800007f */
[----:B-1----:R-:W-:Y:S05]  /*8640*/  @!P0 BRA `(.L_x_187) ;  /* 0xfffffffc00f08947 */ /* 0x002fea000383ffff */
[----:B------:R-:W-:Y:S05]  /*8650*/  BRA `(.L_x_208) ;  /* 0xfffffff400c87947 */ /* 0x000fea000383ffff */
.L_x_188:
[----:B0-----:R0:W1:Y:S02]  /*8660*/  SYNCS.PHASECHK.TRANS64.TRYWAIT P0, [R9+URZ], R4 ;  /* 0x00000004090075a7 */ /* 0x001064000800017f */
[----:B-1----:R-:W-:Y:S05]  /*8670*/  @!P0 NANOSLEEP.SYNCS 0x989680 ;  /* 0x009896800000895d */ /* 0x002fea0003900000 */
[----:B------:R-:W1:Y:S02]  /*8680*/  @!P0 SYNCS.PHASECHK.TRANS64 P0, [R9+URZ], R4 ;  /* 0x00000004090085a7 */ /* 0x000e64000800007f */
[----:B-1----:R-:W-:Y:S05]  /*8690*/  @!P0 BRA `(.L_x_188) ;  /* 0xfffffffc00f08947 */ /* 0x002fea000383ffff */
[----:B------:R-:W-:Y:S05]  /*86a0*/  BRA `(.L_x_209) ;  /* 0xfffffff400d87947 */ /* 0x000fea000383ffff */
.L_x_189:
[----:B0-----:R0:W1:Y:S02]  /*86b0*/  SYNCS.PHASECHK.TRANS64.TRYWAIT P0, [R6+URZ], R5 ;  /* 0x00000005060075a7 */ /* 0x001064000800017f */
[----:B-1----:R-:W-:Y:S05]  /*86c0*/  @!P0 NANOSLEEP.SYNCS 0x989680 ;  /* 0x009896800000895d */ /* 0x002fea0003900000 */
[----:B------:R-:W1:Y:S02]  /*86d0*/  @!P0 SYNCS.PHASECHK.TRANS64 P0, [R6+URZ], R5 ;  /* 0x00000005060085a7 */ /* 0x000e64000800007f */
[----:B-1----:R-:W-:Y:S05]  /*86e0*/  @!P0 BRA `(.L_x_189) ;  /* 0xfffffffc00f08947 */ /* 0x002fea000383ffff */
[----:B------:R-:W-:Y:S05]  /*86f0*/  BRA `(.L_x_210) ;  /* 0xfffffff400e87947 */ /* 0x000fea000383ffff */
.L_x_190:
[----:B0-----:R0:W1:Y:S02]  /*8700*/  SYNCS.PHASECHK.TRANS64.TRYWAIT P0, [R9+URZ], R4 ;  /* 0x00000004090075a7 */ /* 0x001064000800017f */
[----:B-1----:R-:W-:Y:S05]  /*8710*/  @!P0 NANOSLEEP.SYNCS 0x989680 ;  /* 0x009896800000895d */ /* 0x002fea0003900000 */
[----:B------:R-:W1:Y:S02]  /*8720*/  @!P0 SYNCS.PHASECHK.TRANS64 P0, [R9+URZ], R4 ;  /* 0x00000004090085a7 */ /* 0x000e64000800007f */
[----:B-1----:R-:W-:Y:S05]  /*8730*/  @!P0 BRA `(.L_x_190) ;  /* 0xfffffffc00f08947 */ /* 0x002fea000383ffff */
[----:B------:R-:W-:Y:S05]  /*8740*/  BRA `(.L_x_211) ;  /* 0xfffffff400f87947 */ /* 0x000fea000383ffff */
.L_x_191:
[----:B0-----:R0:W1:Y:S02]  /*8750*/  SYNCS.PHASECHK.TRANS64.TRYWAIT P0, [R6+URZ], R5 ;  /* 0x00000005060075a7 */ /* 0x001064000800017f */
[----:B-1----:R-:W-:Y:S05]  /*8760*/  @!P0 NANOSLEEP.SYNCS 0x989680 ;  /* 0x009896800000895d */ /* 0x002fea0003900000 */
[----:B------:R-:W1:Y:S02]  /*8770*/  @!P0 SYNCS.PHASECHK.TRANS64 P0, [R6+URZ], R5 ;  /* 0x00000005060085a7 */ /* 0x000e64000800007f */
[----:B-1----:R-:W-:Y:S05]  /*8780*/  @!P0 BRA `(.L_x_191) ;  /* 0xfffffffc00f08947 */ /* 0x002fea000383ffff */
[----:B------:R-:W-:Y:S05]  /*8790*/  BRA `(.L_x_212) ;  /* 0xfffffff800087947 */ /* 0x000fea000383ffff */
.L_x_192:
[----:B0-----:R0:W1:Y:S02]  /*87a0*/  SYNCS.PHASECHK.TRANS64.TRYWAIT P0, [R9+URZ], R4 ;  /* 0x00000004090075a7 */ /* 0x001064000800017f */
[----:B-1----:R-:W-:Y:S05]  /*87b0*/  @!P0 NANOSLEEP.SYNCS 0x989680 ;  /* 0x009896800000895d */ /* 0x002fea0003900000 */
[----:B------:R-:W1:Y:S02]  /*87c0*/  @!P0 SYNCS.PHASECHK.TRANS64 P0, [R9+URZ], R4 ;  /* 0x00000004090085a7 */ /* 0x000e64000800007f */
[----:B-1----:R-:W-:Y:S05]  /*87d0*/  @!P0 BRA `(.L_x_192) ;  /* 0xfffffffc00f08947 */ /* 0x002fea000383ffff */
[----:B------:R-:W-:Y:S05]  /*87e0*/  BRA `(.L_x_213) ;  /* 0xfffffff800187947 */ /* 0x000fea000383ffff */
.L_x_193:
[----:B0-----:R0:W1:Y:S02]  /*87f0*/  SYNCS.PHASECHK.TRANS64.TRYWAIT P0, [R6+URZ], R5 ;  /* 0x00000005060075a7 */ /* 0x001064000800017f */
[----:B-1----:R-:W-:Y:S05]  /*8800*/  @!P0 NANOSLEEP.SYNCS 0x989680 ;  /* 0x009896800000895d */ /* 0x002fea0003900000 */
[----:B------:R-:W1:Y:S02]  /*8810*/  @!P0 SYNCS.PHASECHK.TRANS64 P0, [R6+URZ], R5 ;  /* 0x00000005060085a7 */ /* 0x000e64000800007f */
[----:B-1----:R-:W-:Y:S05]  /*8820*/  @!P0 BRA `(.L_x_193) ;  /* 0xfffffffc00f08947 */ /* 0x002fea000383ffff */
[----:B------:R-:W-:Y:S05]  /*8830*/  BRA `(.L_x_214) ;  /* 0xfffffff800287947 */ /* 0x000fea000383ffff */
.L_x_194:
[----:B0-----:R0:W1:Y:S02]  /*8840*/  SYNCS.PHASECHK.TRANS64.TRYWAIT P0, [R9+URZ], R4 ;  /* 0x00000004090075a7 */ /* 0x001064000800017f */
[----:B-1----:R-:W-:Y:S05]  /*8850*/  @!P0 NANOSLEEP.SYNCS 0x989680 ;  /* 0x009896800000895d */ /* 0x002fea0003900000 */
[----:B------:R-:W1:Y:S02]  /*8860*/  @!P0 SYNCS.PHASECHK.TRANS64 P0, [R9+URZ], R4 ;  /* 0x00000004090085a7 */ /* 0x000e64000800007f */
[----:B-1----:R-:W-:Y:S05]  /*8870*/  @!P0 BRA `(.L_x_194) ;  /* 0xfffffffc00f08947 */ /* 0x002fea000383ffff */
[----:B------:R-:W-:Y:S05]  /*8880*/  BRA `(.L_x_215) ;  /* 0xfffffff800387947 */ /* 0x000fea000383ffff */
.L_x_195:
[----:B0-----:R0:W1:Y:S02]  /*8890*/  SYNCS.PHASECHK.TRANS64.TRYWAIT P0, [R6+URZ], R5 ;  /* 0x00000005060075a7 */ /* 0x001064000800017f */
[----:B-1----:R-:W-:Y:S05]  /*88a0*/  @!P0 NANOSLEEP.SYNCS 0x989680 ;  /* 0x009896800000895d */ /* 0x002fea0003900000 */
[----:B------:R-:W1:Y:S02]  /*88b0*/  @!P0 SYNCS.PHASECHK.TRANS64 P0, [R6+URZ], R5 ;  /* 0x00000005060085a7 */ /* 0x000e64000800007f */
[----:B-1----:R-:W-:Y:S05]  /*88c0*/  @!P0 BRA `(.L_x_195) ;  /* 0xfffffffc00f08947 */ /* 0x002fea000383ffff */
[----:B------:R-:W-:Y:S05]  /*88d0*/  BRA `(.L_x_216) ;  /* 0xfffffff800487947 */ /* 0x000fea000383ffff */
.L_x_196:
[----:B0-----:R0:W1:Y:S02]  /*88e0*/  SYNCS.PHASECHK.TRANS64.TRYWAIT P0, [R9+URZ], R4 ;  /* 0x00000004090075a7 */ /* 0x001064000800017f */
[----:B-1----:R-:W-:Y:S05]  /*88f0*/  @!P0 NANOSLEEP.SYNCS 0x989680 ;  /* 0x009896800000895d */ /* 0x002fea0003900000 */
[----:B------:R-:W1:Y:S02]  /*8900*/  @!P0 SYNCS.PHASECHK.TRANS64 P0, [R9+URZ], R4 ;  /* 0x00000004090085a7 */ /* 0x000e64000800007f */
[----:B-1----:R-:W-:Y:S05]  /*8910*/  @!P0 BRA `(.L_x_196) ;  /* 0xfffffffc00f08947 */ /* 0x002fea000383ffff */
[----:B------:R-:W-:Y:S05]  /*8920*/  BRA `(.L_x_217) ;  /* 0xfffffff800587947 */ /* 0x000fea000383ffff */
.L_x_197:
[----:B-1----:R1:W2:Y:S02]  /*8930*/  SYNCS.PHASECHK.TRANS64.TRYWAIT P0, [R6+URZ], R5 ;  /* 0x00000005060075a7 */ /* 0x0022a4000800017f */
[----:B--2---:R-:W-:Y:S05]  /*8940*/  @!P0 NANOSLEEP.SYNCS 0x989680 ;  /* 0x009896800000895d */ /* 0x004fea0003900000 */
[----:B------:R-:W2:Y:S02]  /*8950*/  @!P0 SYNCS.PHASECHK.TRANS64 P0, [R6+URZ], R5 ;  /* 0x00000005060085a7 */ /* 0x000ea4000800007f */
[----:B--2---:R-:W-:Y:S05]  /*8960*/  @!P0 BRA `(.L_x_197) ;  /* 0xfffffffc00f08947 */ /* 0x004fea000383ffff */
[----:B------:R-:W-:Y:S05]  /*8970*/  BRA `(.L_x_218) ;  /* 0xfffffff800607947 */ /* 0x000fea000383ffff */
.L_x_219:
[----:B------:R-:W-:-:S00]  /*8980*/  BRA `(.L_x_219) ;  /* 0xfffffffc00fc7947 */ /* 0x000fc0000383ffff */
[----:B------:R-:W-:-:S00]  /*8990*/  NOP ;  /* 0x0000000000007918 */ /* 0x000fc00000000000 */
        /* <DEDUP_REMOVED lines=14> */
.L_x_220:


//--------------------- .nv.global.init           --------------------------
	.section	.nv.global.init,"aw",@progbits
.nv.global.init:
	.type		$str$22,@object
	.size		$str$22,($str$23 - $str$22)
$str$22:
        /*0000*/ 	.byte	0x6b, 0x5f, 0x74, 0x69, 0x6c, 0x65, 0x5f, 0x63, 0x6f, 0x75, 0x6e, 0x74, 0x20, 0x3e, 0x3d, 0x20
        /*0010*/ 	.byte	0x31, 0x00
	.type		$str$23,@object
	.size		$str$23,(__unnamed_1 - $str$23)
$str$23:
        /*0012*/ 	.byte	0x2f, 0x74, 0x6d, 0x70, 0x2f, 0x63, 0x75, 0x74, 0x6c, 0x61, 0x73, 0x73, 0x5f, 0x73, 0x77, 0x65
        /*0022*/ 	.byte	0x65, 0x70, 0x5f, 0x73, 0x72, 0x63, 0x2f, 0x69, 0x6e, 0x63, 0x6c, 0x75, 0x64, 0x65, 0x2f, 0x63
        /*0032*/ 	.byte	0x75, 0x74, 0x6c, 0x61, 0x73, 0x73, 0x2f, 0x67, 0x65, 0x6d, 0x6d, 0x2f, 0x63, 0x6f, 0x6c, 0x6c
        /*0042*/ 	.byte	0x65, 0x63, 0x74, 0x69, 0x76, 0x65, 0x2f, 0x73, 0x6d, 0x39, 0x30, 0x5f, 0x6d, 0x6d, 0x61, 0x5f
        /*0052*/ 	.byte	0x74, 0x6d, 0x61, 0x5f, 0x67, 0x6d, 0x6d, 0x61, 0x5f, 0x73, 0x73, 0x5f, 0x77, 0x61, 0x72, 0x70
        /*0062*/ 	.byte	0x73, 0x70, 0x65, 0x63, 0x69, 0x61, 0x6c, 0x69, 0x7a, 0x65, 0x64, 0x2e, 0x68, 0x70, 0x70, 0x00
	.type		__unnamed_1,@object
	.size		__unnamed_1,(.L_0 - __unnamed_1)
__unnamed_1:
        /*0072*/ 	.byte	0x76, 0x6f, 0x69, 0x64, 0x20, 0x63, 0x75, 0x74, 0x6c, 0x61, 0x73, 0x73, 0x3a, 0x3a, 0x67, 0x65
        /* <DEDUP_REMOVED lines=181> */
        /*0bd2*/ 	.byte	0x69, 0x64, 0x65, 0x6e, 0x74, 0x69, 0x74, 0x79, 0x5d, 0x00
.L_0:


//--------------------- .nv.shared._ZN7cutlass13device_kernelINS_4gemm6kernel13GemmUniversalIN4cute5tupleIJiiiiEEENS1_10collective13CollectiveMmaINS1_34MainloopSm90TmaGmmaWarpSpecializedILi14ENS5_IJNS4_1CILi2EEESB_NSA_ILi1EEEEEENS1_35KernelTmaWarpSpecializedCooperativeEEENS5_IJNSA_ILi128EEESG_NSA_ILi32EEEEEENS_10bfloat16_tENS5_IJlSC_lEEESJ_SK_NS4_8TiledMMAINS4_8MMA_AtomIJNS4_4SM904GMMA28MMA_64x128x16_F32BF16BF16_SSILNSO_5MajorE0ELSQ_0ELNSO_7ScaleInE1ELSR_1EEEEEENS4_6LayoutINS5_IJSB_SC_SC_EEENS5_IJSC_NSA_ILi0EEESW_EEEEENS5_IJNS4_10UnderscoreESZ_SZ_EEEEENS4_23SM90_TMA_LOAD_MULTICASTENS4_14ComposedLayoutINS4_7SwizzleILi2ELi4ELi3EEENS4_18smem_ptr_flag_bitsILi16EEENSU_INS5_IJNSA_ILi8EEESH_EEENS5_IJSH_SC_EEEEEEEvNS4_8identityES12_S1C_vS1D_EENS_8epilogue10collective6detail29Sm90TmaWarpSpecializedAdapterINS1G_15DefaultEpilogueISJ_SK_SK_NS1F_6thread17LinearCombinationISJ_Li1EffLNS1K_9ScaleType4KindE0ELNS_15FloatRoundStyleE2ESJ_EENS1_15EpilogueDefaultEEEEEvvEEEEvNT_6ParamsE --------------------------
	.section	.nv.shared._ZN7cutlass13device_kernelINS_4gemm6kernel13GemmUniversalIN4cute5tupleIJiiiiEEENS1_10collective13CollectiveMmaINS1_34MainloopSm90TmaGmmaWarpSpecializedILi14ENS5_IJNS4_1CILi2EEESB_NSA_ILi1EEEEEENS1_35KernelTmaWarpSpecializedCooperativeEEENS5_IJNSA_ILi128EEESG_NSA_ILi32EEEEEENS_10bfloat16_tENS5_IJlSC_lEEESJ_SK_NS4_8TiledMMAINS4_8MMA_AtomIJNS4_4SM904GMMA28MMA_64x128x16_F32BF16BF16_SSILNSO_5MajorE0ELSQ_0ELNSO_7ScaleInE1ELSR_1EEEEEENS4_6LayoutINS5_IJSB_SC_SC_EEENS5_IJSC_NSA_ILi0EEESW_EEEEENS5_IJNS4_10UnderscoreESZ_SZ_EEEEENS4_23SM90_TMA_LOAD_MULTICASTENS4_14ComposedLayoutINS4_7SwizzleILi2ELi4ELi3EEENS4_18smem_ptr_flag_bitsILi16EEENSU_INS5_IJNSA_ILi8EEESH_EEENS5_IJSH_SC_EEEEEEEvNS4_8identityES12_S1C_vS1D_EENS_8epilogue10collective6detail29Sm90TmaWarpSpecializedAdapterINS1G_15DefaultEpilogueISJ_SK_SK_NS1F_6thread17LinearCombinationISJ_Li1EffLNS1K_9ScaleType4KindE0ELNS_15FloatRoundStyleE2ESJ_EENS1_15EpilogueDefaultEEEEEvvEEEEvNT_6ParamsE,"aw",@nobits
	.sectionflags	@""
	.align	16
	.zero		1024


//--------------------- .nv.shared.reserved.0     --------------------------
	.section	.nv.shared.reserved.0,"aw",@nobits
	.weak		__nv_reservedSMEM_offset_0_alias
	.size		__nv_reservedSMEM_offset_0_alias, 0, 0
	.other		__nv_reservedSMEM_offset_0_alias,@"STO_CUDA_RESERVED_SHARED STV_DEFAULT"
__nv_reservedSMEM_offset_0_alias:
	.zero		0


//--------------------- .nv.global                --------------------------
	.section	.nv.global,"aw",@nobits
.nv.global:
	.type		_ZN39_INTERNAL_554459fc_4_k_cu_cbd0478f_34414cute1_E,@object
	.size		_ZN39_INTERNAL_554459fc_4_k_cu_cbd0478f_34414cute1_E,(_ZN39_INTERNAL_554459fc_4_k_cu_cbd0478f_34414cuda3std3__45__cpo6cbeginE - _ZN39_INTERNAL_554459fc_4_k_cu_cbd0478f_34414cute1_E)
_ZN39_INTERNAL_554459fc_4_k_cu_cbd0478f_34414cute1_E:
	.zero		1
	.type		_ZN39_INTERNAL_554459fc_4_k_cu_cbd0478f_34414cuda3std3__45__cpo6cbeginE,@object
	.size		_ZN39_INTERNAL_554459fc_4_k_cu_cbd0478f_34414cuda3std3__45__cpo6cbeginE,(_ZN39_INTERNAL_554459fc_4_k_cu_cbd0478f_34414cuda3std3__48in_placeE - _ZN39_INTERNAL_554459fc_4_k_cu_cbd0478f_34414cuda3std3__45__cpo6cbeginE)
_ZN39_INTERNAL_554459fc_4_k_cu_cbd0478f_34414cuda3std3__45__cpo6cbeginE:
	.zero		1
	.type		_ZN39_INTERNAL_554459fc_4_k_cu_cbd0478f_34414cuda3std3__48in_placeE,@object
	.size		_ZN39_INTERNAL_554459fc_4_k_cu_cbd0478f_34414cuda3std3__48in_placeE,(_ZN39_INTERNAL_554459fc_4_k_cu_cbd0478f_34414cuda3std6ranges3__45__cpo9iter_moveE - _ZN39_INTERNAL_554459fc_4_k_cu_cbd0478f_34414cuda3std3__48in_placeE)
_ZN39_INTERNAL_554459fc_4_k_cu_cbd0478f_34414cuda3std3__48in_placeE:
	.zero		1
	.type		_ZN39_INTERNAL_554459fc_4_k_cu_cbd0478f_34414cuda3std6ranges3__45__cpo9iter_moveE,@object
	.size		_ZN39_INTERNAL_554459fc_4_k_cu_cbd0478f_34414cuda3std6ranges3__45__cpo9iter_moveE,(_ZN39_INTERNAL_554459fc_4_k_cu_cbd0478f_34414cuda3std3__45__cpo5beginE - _ZN39_INTERNAL_554459fc_4_k_cu_cbd0478f_34414cuda3std6ranges3__45__cpo9iter_moveE)
_ZN39_INTERNAL_554459fc_4_k_cu_cbd0478f_34414cuda3std6ranges3__45__cpo9iter_moveE:
	.zero		1
	.type		_ZN39_INTERNAL_554459fc_4_k_cu_cbd0478f_34414cuda3std3__45__cpo5beginE,@object
	.size		_ZN39_INTERNAL_554459fc_4_k_cu_cbd0478f_34414cuda3std3__45__cpo5beginE,(_ZN39_INTERNAL_554459fc_4_k_cu_cbd0478f_34414cuda3std3__441_GLOBAL__N__554459fc_4_k_cu_cbd0478f_34416ignoreE - _ZN39_INTERNAL_554459fc_4_k_cu_cbd0478f_34414cuda3std3__45__cpo5beginE)
_ZN39_INTERNAL_554459fc_4_k_cu_cbd0478f_34414cuda3std3__45__cpo5beginE:
	.zero		1
	.type		_ZN39_INTERNAL_554459fc_4_k_cu_cbd0478f_34414cuda3std3__441_GLOBAL__N__554459fc_4_k_cu_cbd0478f_34416ignoreE,@object
	.size		_ZN39_INTERNAL_554459fc_4_k_cu_cbd0478f_34414cuda3std3__441_GLOBAL__N__554459fc_4_k_cu_cbd0478f_34416ignoreE,(_ZN39_INTERNAL_554459fc_4_k_cu_cbd0478f_34414cute7productE - _ZN39_INTERNAL_554459fc_4_k_cu_cbd0478f_34414cuda3std3__441_GLOBAL__N__554459fc_4_k_cu_cbd0478f_34416ignoreE)
_ZN39_INTERNAL_554459fc_4_k_cu_cbd0478f_34414cuda3std3__441_GLOBAL__N__554459fc_4_k_cu_cbd0478f_34416ignoreE:
	.zero		1
	.type		_ZN39_INTERNAL_554459fc_4_k_cu_cbd0478f_34414cute7productE,@object
	.size		_ZN39_INTERNAL_554459fc_4_k_cu_cbd0478f_34414cute7productE,(_ZN39_INTERNAL_554459fc_4_k_cu_cbd0478f_34414cuda3std3__45__cpo3endE - _ZN39_INTERNAL_554459fc_4_k_cu_cbd0478f_34414cute7productE)
_ZN39_INTERNAL_554459fc_4_k_cu_cbd0478f_34414cute7productE:
	.zero		1
	.type		_ZN39_INTERNAL_554459fc_4_k_cu_cbd0478f_34414cuda3std3__45__cpo3endE,@object
	.size		_ZN39_INTERNAL_554459fc_4_k_cu_cbd0478f_34414cuda3std3__45__cpo3endE,(_ZN39_INTERNAL_554459fc_4_k_cu_cbd0478f_34414cuda3std3__419piecewise_constructE - _ZN39_INTERNAL_554459fc_4_k_cu_cbd0478f_34414cuda3std3__45__cpo3endE)
_ZN39_INTERNAL_554459fc_4_k_cu_cbd0478f_34414cuda3std3__45__cpo3endE:
	.zero		1
	.type		_ZN39_INTERNAL_554459fc_4_k_cu_cbd0478f_34414cuda3std3__419piecewise_constructE,@object
	.size		_ZN39_INTERNAL_554459fc_4_k_cu_cbd0478f_34414cuda3std3__419piecewise_constructE,(_ZN39_INTERNAL_554459fc_4_k_cu_cbd0478f_34414cuda3std3__45__cpo4cendE - _ZN39_INTERNAL_554459fc_4_k_cu_cbd0478f_34414cuda3std3__419piecewise_constructE)
_ZN39_INTERNAL_554459fc_4_k_cu_cbd0478f_34414cuda3std3__419piecewise_constructE:
	.zero		1
	.type		_ZN39_INTERNAL_554459fc_4_k_cu_cbd0478f_34414cuda3std3__45__cpo4cendE,@object
	.size		_ZN39_INTERNAL_554459fc_4_k_cu_cbd0478f_34414cuda3std3__45__cpo4cendE,(_ZN39_INTERNAL_554459fc_4_k_cu_cbd0478f_34414cuda3std6ranges3__45__cpo4swapE - _ZN39_INTERNAL_554459fc_4_k_cu_cbd0478f_34414cuda3std3__45__cpo4cendE)
_ZN39_INTERNAL_554459fc_4_k_cu_cbd0478f_34414cuda3std3__45__cpo4cendE:
	.zero		1
	.type		_ZN39_INTERNAL_554459fc_4_k_cu_cbd0478f_34414cuda3std6ranges3__45__cpo4swapE,@object
	.size		_ZN39_INTERNAL_554459fc_4_k_cu_cbd0478f_34414cuda3std6ranges3__45__cpo4swapE,(.L_8 - _ZN39_INTERNAL_554459fc_4_k_cu_cbd0478f_34414cuda3std6ranges3__45__cpo4swapE)
_ZN39_INTERNAL_554459fc_4_k_cu_cbd0478f_34414cuda3std6ranges3__45__cpo4swapE:
	.zero		1
.L_8:


//--------------------- .nv.constant0._ZN7cutlass13device_kernelINS_4gemm6kernel13GemmUniversalIN4cute5tupleIJiiiiEEENS1_10collective13CollectiveMmaINS1_34MainloopSm90TmaGmmaWarpSpecializedILi14ENS5_IJNS4_1CILi2EEESB_NSA_ILi1EEEEEENS1_35KernelTmaWarpSpecializedCooperativeEEENS5_IJNSA_ILi128EEESG_NSA_ILi32EEEEEENS_10bfloat16_tENS5_IJlSC_lEEESJ_SK_NS4_8TiledMMAINS4_8MMA_AtomIJNS4_4SM904GMMA28MMA_64x128x16_F32BF16BF16_SSILNSO_5MajorE0ELSQ_0ELNSO_7ScaleInE1ELSR_1EEEEEENS4_6LayoutINS5_IJSB_SC_SC_EEENS5_IJSC_NSA_ILi0EEESW_EEEEENS5_IJNS4_10UnderscoreESZ_SZ_EEEEENS4_23SM90_TMA_LOAD_MULTICASTENS4_14ComposedLayoutINS4_7SwizzleILi2ELi4ELi3EEENS4_18smem_ptr_flag_bitsILi16EEENSU_INS5_IJNSA_ILi8EEESH_EEENS5_IJSH_SC_EEEEEEEvNS4_8identityES12_S1C_vS1D_EENS_8epilogue10collective6detail29Sm90TmaWarpSpecializedAdapterINS1G_15DefaultEpilogueISJ_SK_SK_NS1F_6thread17LinearCombinationISJ_Li1EffLNS1K_9ScaleType4KindE0ELNS_15FloatRoundStyleE2ESJ_EENS1_15EpilogueDefaultEEEEEvvEEEEvNT_6ParamsE --------------------------
	.section	.nv.constant0._ZN7cutlass13device_kernelINS_4gemm6kernel13GemmUniversalIN4cute5tupleIJiiiiEEENS1_10collective13CollectiveMmaINS1_34MainloopSm90TmaGmmaWarpSpecializedILi14ENS5_IJNS4_1CILi2EEESB_NSA_ILi1EEEEEENS1_35KernelTmaWarpSpecializedCooperativeEEENS5_IJNSA_ILi128EEESG_NSA_ILi32EEEEEENS_10bfloat16_tENS5_IJlSC_lEEESJ_SK_NS4_8TiledMMAINS4_8MMA_AtomIJNS4_4SM904GMMA28MMA_64x128x16_F32BF16BF16_SSILNSO_5MajorE0ELSQ_0ELNSO_7ScaleInE1ELSR_1EEEEEENS4_6LayoutINS5_IJSB_SC_SC_EEENS5_IJSC_NSA_ILi0EEESW_EEEEENS5_IJNS4_10UnderscoreESZ_SZ_EEEEENS4_23SM90_TMA_LOAD_MULTICASTENS4_14ComposedLayoutINS4_7SwizzleILi2ELi4ELi3EEENS4_18smem_ptr_flag_bitsILi16EEENSU_INS5_IJNSA_ILi8EEESH_EEENS5_IJSH_SC_EEEEEEEvNS4_8identityES12_S1C_vS1D_EENS_8epilogue10collective6detail29Sm90TmaWarpSpecializedAdapterINS1G_15DefaultEpilogueISJ_SK_SK_NS1F_6thread17LinearCombinationISJ_Li1EffLNS1K_9ScaleType4KindE0ELNS_15FloatRoundStyleE2ESJ_EENS1_15EpilogueDefaultEEEEEvvEEEEvNT_6ParamsE,"a",@progbits
	.sectionflags	@""
	.align	4
.nv.constant0._ZN7cutlass13device_kernelINS_4gemm6kernel13GemmUniversalIN4cute5tupleIJiiiiEEENS1_10collective13CollectiveMmaINS1_34MainloopSm90TmaGmmaWarpSpecializedILi14ENS5_IJNS4_1CILi2EEESB_NSA_ILi1EEEEEENS1_35KernelTmaWarpSpecializedCooperativeEEENS5_IJNSA_ILi128EEESG_NSA_ILi32EEEEEENS_10bfloat16_tENS5_IJlSC_lEEESJ_SK_NS4_8TiledMMAINS4_8MMA_AtomIJNS4_4SM904GMMA28MMA_64x128x16_F32BF16BF16_SSILNSO_5MajorE0ELSQ_0ELNSO_7ScaleInE1ELSR_1EEEEEENS4_6LayoutINS5_IJSB_SC_SC_EEENS5_IJSC_NSA_ILi0EEESW_EEEEENS5_IJNS4_10UnderscoreESZ_SZ_EEEEENS4_23SM90_TMA_LOAD_MULTICASTENS4_14ComposedLayoutINS4_7SwizzleILi2ELi4ELi3EEENS4_18smem_ptr_flag_bitsILi16EEENSU_INS5_IJNSA_ILi8EEESH_EEENS5_IJSH_SC_EEEEEEEvNS4_8identityES12_S1C_vS1D_EENS_8epilogue10collective6detail29Sm90TmaWarpSpecializedAdapterINS1G_15DefaultEpilogueISJ_SK_SK_NS1F_6thread17LinearCombinationISJ_Li1EffLNS1K_9ScaleType4KindE0ELNS_15FloatRoundStyleE2ESJ_EENS1_15EpilogueDefaultEEEEEvvEEEEvNT_6ParamsE:
	.zero		1664


//--------------------- SYMBOLS --------------------------

	.type		.nv.reservedSmem.offset0,@object
	.size		.nv.reservedSmem.offset0,0x4
	.type		__assertfail,@function
